// auto-generated by cutlass_sweep.gemm — config: {"arch": "sm_90", "cluster_m": 1, "cluster_n": 1, "dtype": "fp32", "dtype_b": "fp32", "layout": "nt", "stages": 0, "tile_k": 64, "tile_m": 128, "tile_n": 64}
#include "cutlass/cutlass.h"
#include "cutlass/gemm/collective/collective_builder.hpp"
#include "cutlass/gemm/device/gemm_universal_adapter.h"
#include "cutlass/gemm/kernel/gemm_universal.hpp"
#include "cutlass/epilogue/collective/collective_builder.hpp"

using ElemA = float;
using ElemB = float;
using ElemCD = float;
using Acc  = float;
using TileShape    = cute::Shape<cute::_128, cute::_64, cute::_64>;
using ClusterShape = cute::Shape<cute::_1, cute::_1, cute::_1>;

using CollectiveEpilogue = typename cutlass::epilogue::collective::CollectiveBuilder<
    cutlass::arch::Sm90, cutlass::arch::OpClassTensorOp,
    TileShape, ClusterShape,
    cutlass::epilogue::collective::EpilogueTileAuto,
    Acc, Acc,
    ElemCD, cutlass::layout::RowMajor, 128 / cutlass::sizeof_bits<ElemCD>::value,
    ElemCD, cutlass::layout::RowMajor, 128 / cutlass::sizeof_bits<ElemCD>::value,
    cutlass::epilogue::collective::EpilogueScheduleAuto
  >::CollectiveOp;

using CollectiveMainloop = typename cutlass::gemm::collective::CollectiveBuilder<
    cutlass::arch::Sm90, cutlass::arch::OpClassTensorOp,
    ElemA, cutlass::layout::RowMajor, 128 / cutlass::sizeof_bits<ElemA>::value,
    ElemB, cutlass::layout::ColumnMajor, 128 / cutlass::sizeof_bits<ElemB>::value,
    Acc,
    TileShape, ClusterShape,
    cutlass::gemm::collective::StageCountAutoCarveout<static_cast<int>(sizeof(typename CollectiveEpilogue::SharedStorage))>,
    cutlass::gemm::collective::KernelScheduleAuto
  >::CollectiveOp;

using GemmKernel = cutlass::gemm::kernel::GemmUniversal<
    cute::Shape<int,int,int,int>,
    CollectiveMainloop,
    CollectiveEpilogue
>;
using Gemm = cutlass::gemm::device::GemmUniversalAdapter<GemmKernel>;

// Force the device kernel symbol into the cubin without needing a host main.
auto* _anchor = &cutlass::device_kernel<GemmKernel>;


// ===== COMPILED SASS (sm_90a) =====

	.target	sm_90a

	.elftype	@"ET_EXEC"


//--------------------- .note.nv.tkinfo           --------------------------
	.section	.note.nv.tkinfo,"",@"SHT_NOTE"
	.sectionflags	@"SHF_NOTE_NV_TKINFO"
	.tkinfo
        /*0018*/ 	.word	0x00000002
        /*0030*/ 	.string	""
        /*0030*/ 	.string	"ptxas"
        /*0030*/ 	.string	"Cuda compilation tools, release 13.0, V13.0.88"
        /*0030*/ 	.string	"Build cuda_13.0.r13.0/compiler.36424714_0"
        /*0030*/ 	.string	"-arch sm_90a -m 64 "



//--------------------- .note.nv.cuinfo           --------------------------
	.section	.note.nv.cuinfo,"",@"SHT_NOTE"
	.sectionflags	@"SHF_NOTE_NV_CUINFO"
        /*0018*/ 	.short	0x0002
        /*001a*/ 	.short	0x005a
        /*001c*/ 	.short	0x0082
	.zero		2


//--------------------- .nv.info                  --------------------------
	.section	.nv.info,"",@"SHT_CUDA_INFO"
	.align	4


	//----- nvinfo : EIATTR_REGCOUNT
	.align		4
        /*0000*/ 	.byte	0x04, 0x2f
        /*0002*/ 	.short	(.L_15 - .L_14)
	.align		4
.L_14:
        /*0004*/ 	.word	index@(_ZN7cutlass13device_kernelINS_4gemm6kernel13GemmUniversalIN4cute5tupleIJiiiiEEENS1_10collective13CollectiveMmaINS1_34MainloopSm90TmaGmmaWarpSpecializedILi4ENS5_IJNS4_1CILi1EEESB_SB_EEENS1_35KernelTmaWarpSpecializedCooperativeEEENS5_IJNSA_ILi128EEENSA_ILi64EEESG_EEEfNS5_IJlSB_lEEEfSI_NS4_8TiledMMAINS4_8MMA_AtomIJNS4_4SM904GMMA29MMA_64x64x8_F32TF32TF32_SS_TNILNSM_7ScaleInE1ELSO_1EEEEEENS4_6LayoutINS5_IJNSA_ILi2EEESB_SB_EEENS5_IJSB_NSA_ILi0EEESU_EEEEENS5_IJNS4_10UnderscoreESX_SX_EEEEENS4_13SM90_TMA_LOADENS4_14ComposedLayoutINS4_7SwizzleILi3ELi4ELi3EEENS4_18smem_ptr_flag_bitsILi32EEENSR_INS5_IJNSA_ILi8EEENSA_ILi32EEEEEENS5_IJS17_SB_EEEEEEEvNS4_8identityES10_S1B_vS1C_EENS_8epilogue10collective6detail29Sm90TmaWarpSpecializedAdapterINS1F_15DefaultEpilogueIfSI_SI_NS1E_6thread17LinearCombinationIfLi1EffLNS1J_9ScaleType4KindE0ELNS_15FloatRoundStyleE2EfEENS1_15EpilogueDefaultEEEEEvvEEEEvNT_6ParamsE)
        /*0008*/ 	.word	0x000000a8


	//----- nvinfo : EIATTR_FRAME_SIZE
	.align		4
.L_15:
        /*000c*/ 	.byte	0x04, 0x11
        /*000e*/ 	.short	(.L_17 - .L_16)
	.align		4
.L_16:
        /*0010*/ 	.word	index@(_ZN7cutlass13device_kernelINS_4gemm6kernel13GemmUniversalIN4cute5tupleIJiiiiEEENS1_10collective13CollectiveMmaINS1_34MainloopSm90TmaGmmaWarpSpecializedILi4ENS5_IJNS4_1CILi1EEESB_SB_EEENS1_35KernelTmaWarpSpecializedCooperativeEEENS5_IJNSA_ILi128EEENSA_ILi64EEESG_EEEfNS5_IJlSB_lEEEfSI_NS4_8TiledMMAINS4_8MMA_AtomIJNS4_4SM904GMMA29MMA_64x64x8_F32TF32TF32_SS_TNILNSM_7ScaleInE1ELSO_1EEEEEENS4_6LayoutINS5_IJNSA_ILi2EEESB_SB_EEENS5_IJSB_NSA_ILi0EEESU_EEEEENS5_IJNS4_10UnderscoreESX_SX_EEEEENS4_13SM90_TMA_LOADENS4_14ComposedLayoutINS4_7SwizzleILi3ELi4ELi3EEENS4_18smem_ptr_flag_bitsILi32EEENSR_INS5_IJNSA_ILi8EEENSA_ILi32EEEEEENS5_IJS17_SB_EEEEEEEvNS4_8identityES10_S1B_vS1C_EENS_8epilogue10collective6detail29Sm90TmaWarpSpecializedAdapterINS1F_15DefaultEpilogueIfSI_SI_NS1E_6thread17LinearCombinationIfLi1EffLNS1J_9ScaleType4KindE0ELNS_15FloatRoundStyleE2EfEENS1_15EpilogueDefaultEEEEEvvEEEEvNT_6ParamsE)
        /*0014*/ 	.word	0x00000000


	//----- nvinfo : EIATTR_MIN_STACK_SIZE
	.align		4
.L_17:
        /*0018*/ 	.byte	0x04, 0x12
        /*001a*/ 	.short	(.L_19 - .L_18)
	.align		4
.L_18:
        /*001c*/ 	.word	index@(_ZN7cutlass13device_kernelINS_4gemm6kernel13GemmUniversalIN4cute5tupleIJiiiiEEENS1_10collective13CollectiveMmaINS1_34MainloopSm90TmaGmmaWarpSpecializedILi4ENS5_IJNS4_1CILi1EEESB_SB_EEENS1_35KernelTmaWarpSpecializedCooperativeEEENS5_IJNSA_ILi128EEENSA_ILi64EEESG_EEEfNS5_IJlSB_lEEEfSI_NS4_8TiledMMAINS4_8MMA_AtomIJNS4_4SM904GMMA29MMA_64x64x8_F32TF32TF32_SS_TNILNSM_7ScaleInE1ELSO_1EEEEEENS4_6LayoutINS5_IJNSA_ILi2EEESB_SB_EEENS5_IJSB_NSA_ILi0EEESU_EEEEENS5_IJNS4_10UnderscoreESX_SX_EEEEENS4_13SM90_TMA_LOADENS4_14ComposedLayoutINS4_7SwizzleILi3ELi4ELi3EEENS4_18smem_ptr_flag_bitsILi32EEENSR_INS5_IJNSA_ILi8EEENSA_ILi32EEEEEENS5_IJS17_SB_EEEEEEEvNS4_8identityES10_S1B_vS1C_EENS_8epilogue10collective6detail29Sm90TmaWarpSpecializedAdapterINS1F_15DefaultEpilogueIfSI_SI_NS1E_6thread17LinearCombinationIfLi1EffLNS1J_9ScaleType4KindE0ELNS_15FloatRoundStyleE2EfEENS1_15EpilogueDefaultEEEEEvvEEEEvNT_6ParamsE)
        /*0020*/ 	.word	0x00000000
.L_19:


//--------------------- .nv.compat                --------------------------
	.section	.nv.compat,"",@"SHT_CUDA_COMPAT_INFO"
	.align	4
        /*0000*/ 	.byte	0x02, 0x09, 0x01, 0x00, 0x02, 0x02, 0x04, 0x00, 0x02, 0x05, 0x05, 0x00, 0x03, 0x07, 0x01, 0x01
        /*0010*/ 	.byte	0x02, 0x03, 0x01, 0x00, 0x02, 0x06, 0x01, 0x00, 0x04, 0x0b, 0x08, 0x00, 0x00, 0x00, 0x00, 0x00
        /*0020*/ 	.byte	0x00, 0x00, 0x00, 0x00


//--------------------- .nv.info._ZN7cutlass13device_kernelINS_4gemm6kernel13GemmUniversalIN4cute5tupleIJiiiiEEENS1_10collective13CollectiveMmaINS1_34MainloopSm90TmaGmmaWarpSpecializedILi4ENS5_IJNS4_1CILi1EEESB_SB_EEENS1_35KernelTmaWarpSpecializedCooperativeEEENS5_IJNSA_ILi128EEENSA_ILi64EEESG_EEEfNS5_IJlSB_lEEEfSI_NS4_8TiledMMAINS4_8MMA_AtomIJNS4_4SM904GMMA29MMA_64x64x8_F32TF32TF32_SS_TNILNSM_7ScaleInE1ELSO_1EEEEEENS4_6LayoutINS5_IJNSA_ILi2EEESB_SB_EEENS5_IJSB_NSA_ILi0EEESU_EEEEENS5_IJNS4_10UnderscoreESX_SX_EEEEENS4_13SM90_TMA_LOADENS4_14ComposedLayoutINS4_7SwizzleILi3ELi4ELi3EEENS4_18smem_ptr_flag_bitsILi32EEENSR_INS5_IJNSA_ILi8EEENSA_ILi32EEEEEENS5_IJS17_SB_EEEEEEEvNS4_8identityES10_S1B_vS1C_EENS_8epilogue10collective6detail29Sm90TmaWarpSpecializedAdapterINS1F_15DefaultEpilogueIfSI_SI_NS1E_6thread17LinearCombinationIfLi1EffLNS1J_9ScaleType4KindE0ELNS_15FloatRoundStyleE2EfEENS1_15EpilogueDefaultEEEEEvvEEEEvNT_6ParamsE --------------------------
	.section	.nv.info._ZN7cutlass13device_kernelINS_4gemm6kernel13GemmUniversalIN4cute5tupleIJiiiiEEENS1_10collective13CollectiveMmaINS1_34MainloopSm90TmaGmmaWarpSpecializedILi4ENS5_IJNS4_1CILi1EEESB_SB_EEENS1_35KernelTmaWarpSpecializedCooperativeEEENS5_IJNSA_ILi128EEENSA_ILi64EEESG_EEEfNS5_IJlSB_lEEEfSI_NS4_8TiledMMAINS4_8MMA_AtomIJNS4_4SM904GMMA29MMA_64x64x8_F32TF32TF32_SS_TNILNSM_7ScaleInE1ELSO_1EEEEEENS4_6LayoutINS5_IJNSA_ILi2EEESB_SB_EEENS5_IJSB_NSA_ILi0EEESU_EEEEENS5_IJNS4_10UnderscoreESX_SX_EEEEENS4_13SM90_TMA_LOADENS4_14ComposedLayoutINS4_7SwizzleILi3ELi4ELi3EEENS4_18smem_ptr_flag_bitsILi32EEENSR_INS5_IJNSA_ILi8EEENSA_ILi32EEEEEENS5_IJS17_SB_EEEEEEEvNS4_8identityES10_S1B_vS1C_EENS_8epilogue10collective6detail29Sm90TmaWarpSpecializedAdapterINS1F_15DefaultEpilogueIfSI_SI_NS1E_6thread17LinearCombinationIfLi1EffLNS1J_9ScaleType4KindE0ELNS_15FloatRoundStyleE2EfEENS1_15EpilogueDefaultEEEEEvvEEEEvNT_6ParamsE,"",@"SHT_CUDA_INFO"
	.sectionflags	@""
	.align	4


	//----- nvinfo : EIATTR_CUDA_API_VERSION
	.align		4
        /*0000*/ 	.byte	0x04, 0x37
        /*0002*/ 	.short	(.L_21 - .L_20)
.L_20:
        /*0004*/ 	.word	0x00000082


	//----- nvinfo : EIATTR_KPARAM_INFO
	.align		4
.L_21:
        /*0008*/ 	.byte	0x04, 0x17
        /*000a*/ 	.short	(.L_23 - .L_22)
.L_22:
        /*000c*/ 	.word	0x00000000
        /*0010*/ 	.short	0x0000
        /*0012*/ 	.short	0x0070
        /*0014*/ 	.byte	0x00, 0xf0, 0x01, 0x10


	//----- nvinfo : EIATTR_SPARSE_MMA_MASK
	.align		4
.L_23:
        /*0018*/ 	.byte	0x03, 0x50
        /*001a*/ 	.short	0x0000


	//----- nvinfo : EIATTR_MAXREG_COUNT
	.align		4
        /*001c*/ 	.byte	0x03, 0x1b
        /*001e*/ 	.short	0x00a8


	//----- nvinfo : EIATTR_NUM_BARRIERS
	.align		4
        /*0020*/ 	.byte	0x02, 0x4c
        /*0022*/ 	.byte	0x01
	.zero		1


	//----- nvinfo : EIATTR_EXTERNS
	.align		4
        /*0024*/ 	.byte	0x04, 0x0f
        /*0026*/ 	.short	(.L_25 - .L_24)


	//   ....[0]....
	.align		4
.L_24:
        /*0028*/ 	.word	index@(__assertfail)


	//----- nvinfo : EIATTR_MERCURY_ISA_VERSION
	.align		4
.L_25:
        /*002c*/ 	.byte	0x03, 0x5f
        /*002e*/ 	.short	0x0101


	//----- nvinfo : EIATTR_INT_WARP_WIDE_INSTR_OFFSETS
	.align		4
        /*0030*/ 	.byte	0x04, 0x31
        /*0032*/ 	.short	(.L_27 - .L_26)


	//   ....[0]....
.L_26:
        /*0034*/ 	.word	0x000003b0


	//   ....[1]....
        /*0038*/ 	.word	0x000003c0


	//   ....[2]....
        /*003c*/ 	.word	0x000004e0


	//----- nvinfo : EIATTR_COOP_GROUP_MASK_REGIDS
	.align		4
.L_27:
        /*0040*/ 	.byte	0x04, 0x29
        /*0042*/ 	.short	(.L_29 - .L_28)


	//   ....[0]....
.L_28:
        /*0044*/ 	.word	0xffffffff


	//   ....[1]....
        /*0048*/ 	.word	0xffffffff


	//   ....[2]....
        /*004c*/ 	.word	0xffffffff


	//   ....[3]....
        /*0050*/ 	.word	0xffffffff


	//   ....[4]....
        /*0054*/ 	.word	0xffffffff


	//----- nvinfo : EIATTR_COOP_GROUP_INSTR_OFFSETS
	.align		4
.L_29:
        /*0058*/ 	.byte	0x04, 0x28
        /*005a*/ 	.short	(.L_31 - .L_30)


	//   ....[0]....
.L_30:
        /*005c*/ 	.word	0x00000060


	//   ....[1]....
        /*0060*/ 	.word	0x00000070


	//   ....[2]....
        /*0064*/ 	.word	0x00000130


	//   ....[3]....
        /*0068*/ 	.word	0x000002c0


	//   ....[4]....
        /*006c*/ 	.word	0x000011c0


	//----- nvinfo : EIATTR_REG_RECONFIG
	.align		4
.L_31:
        /*0070*/ 	.byte	0x01, 0x54
	.zero		2


	//----- nvinfo : EIATTR_SYSCALL_OFFSETS
	.align		4
        /*0074*/ 	.byte	0x04, 0x46
        /*0076*/ 	.short	(.L_33 - .L_32)


	//   ....[0]....
.L_32:
        /*0078*/ 	.word	0x000013b0


	//----- nvinfo : EIATTR_MBARRIER_INSTR_OFFSETS
	.align		4
.L_33:
        /*007c*/ 	.byte	0x04, 0x39
        /*007e*/ 	.short	(.L_35 - .L_34)


	//   ....[0]....
.L_34:
        /*0080*/ 	.word	0x00000230
        /*0084*/ 	.word	0x000000ff
        /*0088*/ 	.word	0x00000000
        /*008c*/ 	.short	0x0100
        /*008e*/ 	.byte	0x08
	.zero		1


	//   ....[1]....
        /*0090*/ 	.word	0x00000240
        /*0094*/ 	.word	0x000000ff
        /*0098*/ 	.word	0x00000020
        /*009c*/ 	.short	0x0100
        /*009e*/ 	.byte	0x08
	.zero		1


	//   ....[2]....
        /*00a0*/ 	.word	0x00000250
        /*00a4*/ 	.word	0x000000ff
        /*00a8*/ 	.word	0x00000008
        /*00ac*/ 	.short	0x0100
        /*00ae*/ 	.byte	0x08
	.zero		1


	//   ....[3]....
        /*00b0*/ 	.word	0x00000260
        /*00b4*/ 	.word	0x000000ff
        /*00b8*/ 	.word	0x00000028
        /*00bc*/ 	.short	0x0100
        /*00be*/ 	.byte	0x08
	.zero		1


	//   ....[4]....
        /*00c0*/ 	.word	0x00000270
        /*00c4*/ 	.word	0x000000ff
        /*00c8*/ 	.word	0x00000010
        /*00cc*/ 	.short	0x0100
        /*00ce*/ 	.byte	0x08
	.zero		1


	//   ....[5]....
        /*00d0*/ 	.word	0x00000280
        /*00d4*/ 	.word	0x000000ff
        /*00d8*/ 	.word	0x00000030
        /*00dc*/ 	.short	0x0100
        /*00de*/ 	.byte	0x08
	.zero		1


	//   ....[6]....
        /*00e0*/ 	.word	0x00000290
        /*00e4*/ 	.word	0x000000ff
        /*00e8*/ 	.word	0x00000018
        /*00ec*/ 	.short	0x0100
        /*00ee*/ 	.byte	0x08
	.zero		1


	//   ....[7]....
        /*00f0*/ 	.word	0x000002a0
        /*00f4*/ 	.word	0x000000ff
        /*00f8*/ 	.word	0x00000038
        /*00fc*/ 	.short	0x0100
        /*00fe*/ 	.byte	0x08
	.zero		1


	//   ....[8]....
        /*0100*/ 	.word	0x00000560
        /*0104*/ 	.word	0x000000ff
        /*0108*/ 	.word	0x00000050
        /*010c*/ 	.short	0x0100
        /*010e*/ 	.byte	0x08
	.zero		1


	//   ....[9]....
        /*0110*/ 	.word	0x000005c0
        /*0114*/ 	.word	0x000000ff
        /*0118*/ 	.word	0x00000058
        /*011c*/ 	.short	0x0100
        /*011e*/ 	.byte	0x08
	.zero		1


	//   ....[10]....
        /*0120*/ 	.word	0x00001430
        /*0124*/ 	.word	0x00000003
        /*0128*/ 	.word	0x00000000
        /*012c*/ 	.short	0x010a
        /*012e*/ 	.byte	0x3f
	.zero		1


	//   ....[11]....
        /*0130*/ 	.word	0x00001490
        /*0134*/ 	.word	0x00000003
        /*0138*/ 	.word	0x00000000
        /*013c*/ 	.short	0x010a
        /*013e*/ 	.byte	0x3f
	.zero		1


	//   ....[12]....
        /*0140*/ 	.word	0x000019a0
        /*0144*/ 	.word	0x000000ff
        /*0148*/ 	.word	0x00000000
        /*014c*/ 	.short	0x010a
        /*014e*/ 	.byte	0x08
	.zero		1


	//   ....[13]....
        /*0150*/ 	.word	0x000019e0
        /*0154*/ 	.word	0x000000ff
        /*0158*/ 	.word	0x00000000
        /*015c*/ 	.short	0x010a
        /*015e*/ 	.byte	0x08
	.zero		1


	//   ....[14]....
        /*0160*/ 	.word	0x00001e00
        /*0164*/ 	.word	0x000000ff
        /*0168*/ 	.word	0x00000000
        /*016c*/ 	.short	0x0101
        /*016e*/ 	.byte	0x07
	.zero		1


	//   ....[15]....
        /*0170*/ 	.word	0x00001fc0
        /*0174*/ 	.word	0x000000ff
        /*0178*/ 	.word	0x00000000
        /*017c*/ 	.short	0x0101
        /*017e*/ 	.byte	0x04
	.zero		1


	//   ....[16]....
        /*0180*/ 	.word	0x00004cb0
        /*0184*/ 	.word	0x0000000e
        /*0188*/ 	.word	0x00000020
        /*018c*/ 	.short	0x010a
        /*018e*/ 	.byte	0x3f
	.zero		1


	//   ....[17]....
        /*0190*/ 	.word	0x00005130
        /*0194*/ 	.word	0x00000005
        /*0198*/ 	.word	0x00000058
        /*019c*/ 	.short	0x0101
        /*019e*/ 	.byte	0x3f
	.zero		1


	//   ....[18]....
        /*01a0*/ 	.word	0x00005840
        /*01a4*/ 	.word	0x00000007
        /*01a8*/ 	.word	0x00000000
        /*01ac*/ 	.short	0x010a
        /*01ae*/ 	.byte	0x3f
	.zero		1


	//   ....[19]....
        /*01b0*/ 	.word	0x000058c0
        /*01b4*/ 	.word	0x00000008
        /*01b8*/ 	.word	0x00000000
        /*01bc*/ 	.short	0x010a
        /*01be*/ 	.byte	0x3f
	.zero		1


	//   ....[20]....
        /*01c0*/ 	.word	0x00005950
        /*01c4*/ 	.word	0x0000000b
        /*01c8*/ 	.word	0x00000000
        /*01cc*/ 	.short	0x010a
        /*01ce*/ 	.byte	0x3f
	.zero		1


	//   ....[21]....
        /*01d0*/ 	.word	0x000059e0
        /*01d4*/ 	.word	0x00000003
        /*01d8*/ 	.word	0x00000000
        /*01dc*/ 	.short	0x010a
        /*01de*/ 	.byte	0x3f
	.zero		1


	//   ....[22]....
        /*01e0*/ 	.word	0x00005a40
        /*01e4*/ 	.word	0x00000003
        /*01e8*/ 	.word	0x00000000
        /*01ec*/ 	.short	0x010a
        /*01ee*/ 	.byte	0x3f
	.zero		1


	//   ....[23]....
        /*01f0*/ 	.word	0x00005aa0
        /*01f4*/ 	.word	0x00000004
        /*01f8*/ 	.word	0x00000000
        /*01fc*/ 	.short	0x010a
        /*01fe*/ 	.byte	0x3f
	.zero		1


	//   ....[24]....
        /*0200*/ 	.word	0x00005b70
        /*0204*/ 	.word	0x0000000e
        /*0208*/ 	.word	0x00000020
        /*020c*/ 	.short	0x010a
        /*020e*/ 	.byte	0x3f
	.zero		1


	//   ....[25]....
        /*0210*/ 	.word	0x00005c40
        /*0214*/ 	.word	0x00000007
        /*0218*/ 	.word	0x00000000
        /*021c*/ 	.short	0x010a
        /*021e*/ 	.byte	0x3f
	.zero		1


	//   ....[26]....
        /*0220*/ 	.word	0x00005c90
        /*0224*/ 	.word	0x00000008
        /*0228*/ 	.word	0x00000000
        /*022c*/ 	.short	0x010a
        /*022e*/ 	.byte	0x3f
	.zero		1


	//   ....[27]....
        /*0230*/ 	.word	0x00005ce0
        /*0234*/ 	.word	0x0000000b
        /*0238*/ 	.word	0x00000000
        /*023c*/ 	.short	0x010a
        /*023e*/ 	.byte	0x3f
	.zero		1


	//----- nvinfo : EIATTR_NUM_MBARRIERS
	.align		4
.L_35:
        /*0240*/ 	.byte	0x03, 0x38
        /*0242*/ 	.short	0x000a


	//----- nvinfo : EIATTR_EXIT_INSTR_OFFSETS
	.align		4
        /*0244*/ 	.byte	0x04, 0x1c
        /*0246*/ 	.short	(.L_37 - .L_36)


	//   ....[0]....
.L_36:
        /*0248*/ 	.word	0x00000660


	//   ....[1]....
        /*024c*/ 	.word	0x00000f20


	//   ....[2]....
        /*0250*/ 	.word	0x00004390


	//   ....[3]....
        /*0254*/ 	.word	0x000049c0


	//   ....[4]....
        /*0258*/ 	.word	0x00005a30


	//----- nvinfo : EIATTR_MAX_THREADS
	.align		4
.L_37:
        /*025c*/ 	.byte	0x04, 0x05
        /*025e*/ 	.short	(.L_39 - .L_38)
.L_38:
        /*0260*/ 	.word	0x00000180
        /*0264*/ 	.word	0x00000001
        /*0268*/ 	.word	0x00000001


	//----- nvinfo : EIATTR_CRS_STACK_SIZE
	.align		4
.L_39:
        /*026c*/ 	.byte	0x04, 0x1e
        /*026e*/ 	.short	(.L_41 - .L_40)
.L_40:
        /*0270*/ 	.word	0x00000000


	//----- nvinfo : EIATTR_CBANK_PARAM_SIZE
	.align		4
.L_41:
        /*0274*/ 	.byte	0x03, 0x19
        /*0276*/ 	.short	0x0470


	//----- nvinfo : EIATTR_PARAM_CBANK
	.align		4
        /*0278*/ 	.byte	0x04, 0x0a
        /*027a*/ 	.short	(.L_43 - .L_42)
	.align		4
.L_42:
        /*027c*/ 	.word	index@(.nv.constant0._ZN7cutlass13device_kernelINS_4gemm6kernel13GemmUniversalIN4cute5tupleIJiiiiEEENS1_10collective13CollectiveMmaINS1_34MainloopSm90TmaGmmaWarpSpecializedILi4ENS5_IJNS4_1CILi1EEESB_SB_EEENS1_35KernelTmaWarpSpecializedCooperativeEEENS5_IJNSA_ILi128EEENSA_ILi64EEESG_EEEfNS5_IJlSB_lEEEfSI_NS4_8TiledMMAINS4_8MMA_AtomIJNS4_4SM904GMMA29MMA_64x64x8_F32TF32TF32_SS_TNILNSM_7ScaleInE1ELSO_1EEEEEENS4_6LayoutINS5_IJNSA_ILi2EEESB_SB_EEENS5_IJSB_NSA_ILi0EEESU_EEEEENS5_IJNS4_10UnderscoreESX_SX_EEEEENS4_13SM90_TMA_LOADENS4_14ComposedLayoutINS4_7SwizzleILi3ELi4ELi3EEENS4_18smem_ptr_flag_bitsILi32EEENSR_INS5_IJNSA_ILi8EEENSA_ILi32EEEEEENS5_IJS17_SB_EEEEEEEvNS4_8identityES10_S1B_vS1C_EENS_8epilogue10collective6detail29Sm90TmaWarpSpecializedAdapterINS1F_15DefaultEpilogueIfSI_SI_NS1E_6thread17LinearCombinationIfLi1EffLNS1J_9ScaleType4KindE0ELNS_15FloatRoundStyleE2EfEENS1_15EpilogueDefaultEEEEEvvEEEEvNT_6ParamsE)
        /*0280*/ 	.short	0x0210
        /*0282*/ 	.short	0x0470


	//----- nvinfo : EIATTR_SW_WAR
	.align		4
.L_43:
        /*0284*/ 	.byte	0x04, 0x36
        /*0286*/ 	.short	(.L_45 - .L_44)
.L_44:
        /*0288*/ 	.word	0x00000008
.L_45:


//--------------------- .nv.callgraph             --------------------------
	.section	.nv.callgraph,"",@"SHT_CUDA_CALLGRAPH"
	.align	4
	.sectionentsize	8
	.align		4
        /*0000*/ 	.word	0x00000000
	.align		4
        /*0004*/ 	.word	0xffffffff
	.align		4
        /*0008*/ 	.word	index@(_ZN7cutlass13device_kernelINS_4gemm6kernel13GemmUniversalIN4cute5tupleIJiiiiEEENS1_10collective13CollectiveMmaINS1_34MainloopSm90TmaGmmaWarpSpecializedILi4ENS5_IJNS4_1CILi1EEESB_SB_EEENS1_35KernelTmaWarpSpecializedCooperativeEEENS5_IJNSA_ILi128EEENSA_ILi64EEESG_EEEfNS5_IJlSB_lEEEfSI_NS4_8TiledMMAINS4_8MMA_AtomIJNS4_4SM904GMMA29MMA_64x64x8_F32TF32TF32_SS_TNILNSM_7ScaleInE1ELSO_1EEEEEENS4_6LayoutINS5_IJNSA_ILi2EEESB_SB_EEENS5_IJSB_NSA_ILi0EEESU_EEEEENS5_IJNS4_10UnderscoreESX_SX_EEEEENS4_13SM90_TMA_LOADENS4_14ComposedLayoutINS4_7SwizzleILi3ELi4ELi3EEENS4_18smem_ptr_flag_bitsILi32EEENSR_INS5_IJNSA_ILi8EEENSA_ILi32EEEEEENS5_IJS17_SB_EEEEEEEvNS4_8identityES10_S1B_vS1C_EENS_8epilogue10collective6detail29Sm90TmaWarpSpecializedAdapterINS1F_15DefaultEpilogueIfSI_SI_NS1E_6thread17LinearCombinationIfLi1EffLNS1J_9ScaleType4KindE0ELNS_15FloatRoundStyleE2EfEENS1_15EpilogueDefaultEEEEEvvEEEEvNT_6ParamsE)
	.align		4
        /*000c*/ 	.word	index@(__assertfail)
	.align		4
        /*0010*/ 	.word	0x00000000
	.align		4
        /*0014*/ 	.word	0xfffffffe
	.align		4
        /*0018*/ 	.word	0x00000000
	.align		4
        /*001c*/ 	.word	0xfffffffd
	.align		4
        /*0020*/ 	.word	0x00000000
	.align		4
        /*0024*/ 	.word	0xfffffffc


//--------------------- .nv.constant4             --------------------------
	.section	.nv.constant4,"a",@progbits
	.align	8
	.align		8
.nv.constant4:
        /*0000*/ 	.dword	__assertfail
	.align		8
        /*0008*/ 	.dword	__unnamed_1
	.align		8
        /*0010*/ 	.dword	_ZN40_INTERNAL_2a245887_4_k_cu_6f0c953c_314154cuda3std3__45__cpo5beginE
	.align		8
        /*0018*/ 	.dword	_ZN40_INTERNAL_2a245887_4_k_cu_6f0c953c_314154cuda3std3__45__cpo3endE
	.align		8
        /*0020*/ 	.dword	_ZN40_INTERNAL_2a245887_4_k_cu_6f0c953c_314154cuda3std3__45__cpo6cbeginE
	.align		8
        /*0028*/ 	.dword	_ZN40_INTERNAL_2a245887_4_k_cu_6f0c953c_314154cuda3std3__45__cpo4cendE
	.align		8
        /*0030*/ 	.dword	_ZN40_INTERNAL_2a245887_4_k_cu_6f0c953c_314154cuda3std3__442_GLOBAL__N__2a245887_4_k_cu_6f0c953c_314156ignoreE
	.align		8
        /*0038*/ 	.dword	_ZN40_INTERNAL_2a245887_4_k_cu_6f0c953c_314154cuda3std3__419piecewise_constructE
	.align		8
        /*0040*/ 	.dword	_ZN40_INTERNAL_2a245887_4_k_cu_6f0c953c_314154cuda3std3__48in_placeE
	.align		8
        /*0048*/ 	.dword	_ZN40_INTERNAL_2a245887_4_k_cu_6f0c953c_314154cuda3std6ranges3__45__cpo4swapE
	.align		8
        /*0050*/ 	.dword	_ZN40_INTERNAL_2a245887_4_k_cu_6f0c953c_314154cuda3std6ranges3__45__cpo9iter_moveE
	.align		8
        /*0058*/ 	.dword	_ZN40_INTERNAL_2a245887_4_k_cu_6f0c953c_314154cute7productE
	.align		8
        /*0060*/ 	.dword	_ZN40_INTERNAL_2a245887_4_k_cu_6f0c953c_314154cute1_E
	.align		8
        /*0068*/ 	.dword	$str$22
	.align		8
        /*0070*/ 	.dword	$str$23


//--------------------- .text._ZN7cutlass13device_kernelINS_4gemm6kernel13GemmUniversalIN4cute5tupleIJiiiiEEENS1_10collective13CollectiveMmaINS1_34MainloopSm90TmaGmmaWarpSpecializedILi4ENS5_IJNS4_1CILi1EEESB_SB_EEENS1_35KernelTmaWarpSpecializedCooperativeEEENS5_IJNSA_ILi128EEENSA_ILi64EEESG_EEEfNS5_IJlSB_lEEEfSI_NS4_8TiledMMAINS4_8MMA_AtomIJNS4_4SM904GMMA29MMA_64x64x8_F32TF32TF32_SS_TNILNSM_7ScaleInE1ELSO_1EEEEEENS4_6LayoutINS5_IJNSA_ILi2EEESB_SB_EEENS5_IJSB_NSA_ILi0EEESU_EEEEENS5_IJNS4_10UnderscoreESX_SX_EEEEENS4_13SM90_TMA_LOADENS4_14ComposedLayoutINS4_7SwizzleILi3ELi4ELi3EEENS4_18smem_ptr_flag_bitsILi32EEENSR_INS5_IJNSA_ILi8EEENSA_ILi32EEEEEENS5_IJS17_SB_EEEEEEEvNS4_8identityES10_S1B_vS1C_EENS_8epilogue10collective6detail29Sm90TmaWarpSpecializedAdapterINS1F_15DefaultEpilogueIfSI_SI_NS1E_6thread17LinearCombinationIfLi1EffLNS1J_9ScaleType4KindE0ELNS_15FloatRoundStyleE2EfEENS1_15EpilogueDefaultEEEEEvvEEEEvNT_6ParamsE --------------------------
	.section	.text._ZN7cutlass13device_kernelINS_4gemm6kernel13GemmUniversalIN4cute5tupleIJiiiiEEENS1_10collective13CollectiveMmaINS1_34MainloopSm90TmaGmmaWarpSpecializedILi4ENS5_IJNS4_1CILi1EEESB_SB_EEENS1_35KernelTmaWarpSpecializedCooperativeEEENS5_IJNSA_ILi128EEENSA_ILi64EEESG_EEEfNS5_IJlSB_lEEEfSI_NS4_8TiledMMAINS4_8MMA_AtomIJNS4_4SM904GMMA29MMA_64x64x8_F32TF32TF32_SS_TNILNSM_7ScaleInE1ELSO_1EEEEEENS4_6LayoutINS5_IJNSA_ILi2EEESB_SB_EEENS5_IJSB_NSA_ILi0EEESU_EEEEENS5_IJNS4_10UnderscoreESX_SX_EEEEENS4_13SM90_TMA_LOADENS4_14ComposedLayoutINS4_7SwizzleILi3ELi4ELi3EEENS4_18smem_ptr_flag_bitsILi32EEENSR_INS5_IJNSA_ILi8EEENSA_ILi32EEEEEENS5_IJS17_SB_EEEEEEEvNS4_8identityES10_S1B_vS1C_EENS_8epilogue10collective6detail29Sm90TmaWarpSpecializedAdapterINS1F_15DefaultEpilogueIfSI_SI_NS1E_6thread17LinearCombinationIfLi1EffLNS1J_9ScaleType4KindE0ELNS_15FloatRoundStyleE2EfEENS1_15EpilogueDefaultEEEEEvvEEEEvNT_6ParamsE,"ax",@progbits
	.align	128
.text._ZN7cutlass13device_kernelINS_4gemm6kernel13GemmUniversalIN4cute5tupleIJiiiiEEENS1_10collective13CollectiveMmaINS1_34MainloopSm90TmaGmmaWarpSpecializedILi4ENS5_IJNS4_1CILi1EEESB_SB_EEENS1_35KernelTmaWarpSpecializedCooperativeEEENS5_IJNSA_ILi128EEENSA_ILi64EEESG_EEEfNS5_IJlSB_lEEEfSI_NS4_8TiledMMAINS4_8MMA_AtomIJNS4_4SM904GMMA29MMA_64x64x8_F32TF32TF32_SS_TNILNSM_7ScaleInE1ELSO_1EEEEEENS4_6LayoutINS5_IJNSA_ILi2EEESB_SB_EEENS5_IJSB_NSA_ILi0EEESU_EEEEENS5_IJNS4_10UnderscoreESX_SX_EEEEENS4_13SM90_TMA_LOADENS4_14ComposedLayoutINS4_7SwizzleILi3ELi4ELi3EEENS4_18smem_ptr_flag_bitsILi32EEENSR_INS5_IJNSA_ILi8EEENSA_ILi32EEEEEENS5_IJS17_SB_EEEEEEEvNS4_8identityES10_S1B_vS1C_EENS_8epilogue10collective6detail29Sm90TmaWarpSpecializedAdapterINS1F_15DefaultEpilogueIfSI_SI_NS1E_6thread17LinearCombinationIfLi1EffLNS1J_9ScaleType4KindE0ELNS_15FloatRoundStyleE2EfEENS1_15EpilogueDefaultEEEEEvvEEEEvNT_6ParamsE:
        .type           _ZN7cutlass13device_kernelINS_4gemm6kernel13GemmUniversalIN4cute5tupleIJiiiiEEENS1_10collective13CollectiveMmaINS1_34MainloopSm90TmaGmmaWarpSpecializedILi4ENS5_IJNS4_1CILi1EEESB_SB_EEENS1_35KernelTmaWarpSpecializedCooperativeEEENS5_IJNSA_ILi128EEENSA_ILi64EEESG_EEEfNS5_IJlSB_lEEEfSI_NS4_8TiledMMAINS4_8MMA_AtomIJNS4_4SM904GMMA29MMA_64x64x8_F32TF32TF32_SS_TNILNSM_7ScaleInE1ELSO_1EEEEEENS4_6LayoutINS5_IJNSA_ILi2EEESB_SB_EEENS5_IJSB_NSA_ILi0EEESU_EEEEENS5_IJNS4_10UnderscoreESX_SX_EEEEENS4_13SM90_TMA_LOADENS4_14ComposedLayoutINS4_7SwizzleILi3ELi4ELi3EEENS4_18smem_ptr_flag_bitsILi32EEENSR_INS5_IJNSA_ILi8EEENSA_ILi32EEEEEENS5_IJS17_SB_EEEEEEEvNS4_8identityES10_S1B_vS1C_EENS_8epilogue10collective6detail29Sm90TmaWarpSpecializedAdapterINS1F_15DefaultEpilogueIfSI_SI_NS1E_6thread17LinearCombinationIfLi1EffLNS1J_9ScaleType4KindE0ELNS_15FloatRoundStyleE2EfEENS1_15EpilogueDefaultEEEEEvvEEEEvNT_6ParamsE,@function
        .size           _ZN7cutlass13device_kernelINS_4gemm6kernel13GemmUniversalIN4cute5tupleIJiiiiEEENS1_10collective13CollectiveMmaINS1_34MainloopSm90TmaGmmaWarpSpecializedILi4ENS5_IJNS4_1CILi1EEESB_SB_EEENS1_35KernelTmaWarpSpecializedCooperativeEEENS5_IJNSA_ILi128EEENSA_ILi64EEESG_EEEfNS5_IJlSB_lEEEfSI_NS4_8TiledMMAINS4_8MMA_AtomIJNS4_4SM904GMMA29MMA_64x64x8_F32TF32TF32_SS_TNILNSM_7ScaleInE1ELSO_1EEEEEENS4_6LayoutINS5_IJNSA_ILi2EEESB_SB_EEENS5_IJSB_NSA_ILi0EEESU_EEEEENS5_IJNS4_10UnderscoreESX_SX_EEEEENS4_13SM90_TMA_LOADENS4_14ComposedLayoutINS4_7SwizzleILi3ELi4ELi3EEENS4_18smem_ptr_flag_bitsILi32EEENSR_INS5_IJNSA_ILi8EEENSA_ILi32EEEEEENS5_IJS17_SB_EEEEEEEvNS4_8identityES10_S1B_vS1C_EENS_8epilogue10collective6detail29Sm90TmaWarpSpecializedAdapterINS1F_15DefaultEpilogueIfSI_SI_NS1E_6thread17LinearCombinationIfLi1EffLNS1J_9ScaleType4KindE0ELNS_15FloatRoundStyleE2EfEENS1_15EpilogueDefaultEEEEEvvEEEEvNT_6ParamsE,(.L_x_130 - _ZN7cutlass13device_kernelINS_4gemm6kernel13GemmUniversalIN4cute5tupleIJiiiiEEENS1_10collective13CollectiveMmaINS1_34MainloopSm90TmaGmmaWarpSpecializedILi4ENS5_IJNS4_1CILi1EEESB_SB_EEENS1_35KernelTmaWarpSpecializedCooperativeEEENS5_IJNSA_ILi128EEENSA_ILi64EEESG_EEEfNS5_IJlSB_lEEEfSI_NS4_8TiledMMAINS4_8MMA_AtomIJNS4_4SM904GMMA29MMA_64x64x8_F32TF32TF32_SS_TNILNSM_7ScaleInE1ELSO_1EEEEEENS4_6LayoutINS5_IJNSA_ILi2EEESB_SB_EEENS5_IJSB_NSA_ILi0EEESU_EEEEENS5_IJNS4_10UnderscoreESX_SX_EEEEENS4_13SM90_TMA_LOADENS4_14ComposedLayoutINS4_7SwizzleILi3ELi4ELi3EEENS4_18smem_ptr_flag_bitsILi32EEENSR_INS5_IJNSA_ILi8EEENSA_ILi32EEEEEENS5_IJS17_SB_EEEEEEEvNS4_8identityES10_S1B_vS1C_EENS_8epilogue10collective6detail29Sm90TmaWarpSpecializedAdapterINS1F_15DefaultEpilogueIfSI_SI_NS1E_6thread17LinearCombinationIfLi1EffLNS1J_9ScaleType4KindE0ELNS_15FloatRoundStyleE2EfEENS1_15EpilogueDefaultEEEEEvvEEEEvNT_6ParamsE)
        .other          _ZN7cutlass13device_kernelINS_4gemm6kernel13GemmUniversalIN4cute5tupleIJiiiiEEENS1_10collective13CollectiveMmaINS1_34MainloopSm90TmaGmmaWarpSpecializedILi4ENS5_IJNS4_1CILi1EEESB_SB_EEENS1_35KernelTmaWarpSpecializedCooperativeEEENS5_IJNSA_ILi128EEENSA_ILi64EEESG_EEEfNS5_IJlSB_lEEEfSI_NS4_8TiledMMAINS4_8MMA_AtomIJNS4_4SM904GMMA29MMA_64x64x8_F32TF32TF32_SS_TNILNSM_7ScaleInE1ELSO_1EEEEEENS4_6LayoutINS5_IJNSA_ILi2EEESB_SB_EEENS5_IJSB_NSA_ILi0EEESU_EEEEENS5_IJNS4_10UnderscoreESX_SX_EEEEENS4_13SM90_TMA_LOADENS4_14ComposedLayoutINS4_7SwizzleILi3ELi4ELi3EEENS4_18smem_ptr_flag_bitsILi32EEENSR_INS5_IJNSA_ILi8EEENSA_ILi32EEEEEENS5_IJS17_SB_EEEEEEEvNS4_8identityES10_S1B_vS1C_EENS_8epilogue10collective6detail29Sm90TmaWarpSpecializedAdapterINS1F_15DefaultEpilogueIfSI_SI_NS1E_6thread17LinearCombinationIfLi1EffLNS1J_9ScaleType4KindE0ELNS_15FloatRoundStyleE2EfEENS1_15EpilogueDefaultEEEEEvvEEEEvNT_6ParamsE,@"STO_CUDA_ENTRY STV_DEFAULT"
_ZN7cutlass13device_kernelINS_4gemm6kernel13GemmUniversalIN4cute5tupleIJiiiiEEENS1_10collective13CollectiveMmaINS1_34MainloopSm90TmaGmmaWarpSpecializedILi4ENS5_IJNS4_1CILi1EEESB_SB_EEENS1_35KernelTmaWarpSpecializedCooperativeEEENS5_IJNSA_ILi128EEENSA_ILi64EEESG_EEEfNS5_IJlSB_lEEEfSI_NS4_8TiledMMAINS4_8MMA_AtomIJNS4_4SM904GMMA29MMA_64x64x8_F32TF32TF32_SS_TNILNSM_7ScaleInE1ELSO_1EEEEEENS4_6LayoutINS5_IJNSA_ILi2EEESB_SB_EEENS5_IJSB_NSA_ILi0EEESU_EEEEENS5_IJNS4_10UnderscoreESX_SX_EEEEENS4_13SM90_TMA_LOADENS4_14ComposedLayoutINS4_7SwizzleILi3ELi4ELi3EEENS4_18smem_ptr_flag_bitsILi32EEENSR_INS5_IJNSA_ILi8EEENSA_ILi32EEEEEENS5_IJS17_SB_EEEEEEEvNS4_8identityES10_S1B_vS1C_EENS_8epilogue10collective6detail29Sm90TmaWarpSpecializedAdapterINS1F_15DefaultEpilogueIfSI_SI_NS1E_6thread17LinearCombinationIfLi1EffLNS1J_9ScaleType4KindE0ELNS_15FloatRoundStyleE2EfEENS1_15EpilogueDefaultEEEEEvvEEEEvNT_6ParamsE:
[----:B------:R-:W0:Y:S01]  /*0000*/  LDC R1, c[0x0][0x28] ;  /* 0x00000a00ff017b82 */ /* 0x000e220000000800 */
[----:B------:R-:W1:Y:S01]  /*0010*/  S2R R4, SR_TID.X ;  /* 0x0000000000047919 */ /* 0x000e620000002100 */
[----:B------:R-:W-:Y:S01]  /*0020*/  ELECT P0, URZ, PT ;  /* 0x00000000003f782f */ /* 0x000fe20003800000 */
[----:B------:R-:W-:Y:S01]  /*0030*/  BSSY B0, `(.L_x_0) ;  /* 0x000000f000007945 */ /* 0x000fe20003800000 */
[--C-:B-1----:R-:W-:Y:S02]  /*0040*/  SHF.R.U32.HI R0, RZ, 0x5, R4.reuse ;  /* 0x00000005ff007819 */ /* 0x102fe40000011604 */
[----:B------:R-:W-:-:S03]  /*0050*/  SHF.R.U32.HI R14, RZ, 0x7, R4 ;  /* 0x00000007ff0e7819 */ /* 0x000fc60000011604 */
[----:B------:R-:W1:Y:S04]  /*0060*/  SHFL.IDX PT, R5, R0, RZ, 0x1f ;  /* 0x00001fff00057589 */ /* 0x000e6800000e0000 */
[----:B------:R2:W3:Y:S01]  /*0070*/  SHFL.IDX PT, R10, R14, RZ, 0x1f ;  /* 0x00001fff0e0a7589 */ /* 0x0004e200000e0000 */
[----:B-1----:R-:W-:-:S13]  /*0080*/  ISETP.NE.OR P0, PT, R5, RZ, !P0 ;  /* 0x000000ff0500720c */ /* 0x002fda0004705670 */
[----:B0-23--:R-:W-:Y:S05]  /*0090*/  @P0 BRA `(.L_x_1) ;  /* 0x0000000000200947 */ /* 0x00dfea0003800000 */
[----:B------:R-:W-:Y:S02]  /*00a0*/  ULDC.64 UR4, c[0x0][0x198] ;  /* 0x0000660000047ab9 */ /* 0x000fe40000000a00 */
[----:B------:R-:W-:Y:S02]  /*00b0*/  UIADD3 UR6, UP0, UR4, 0xf0, URZ ;  /* 0x000000f004067890 */ /* 0x000fe4000ff1e03f */
[----:B------:R-:W-:Y:S02]  /*00c0*/  UIADD3 UR4, UP1, UR4, 0x1f0, URZ ;  /* 0x000001f004047890 */ /* 0x000fe4000ff3e03f */
[----:B------:R-:W-:Y:S02]  /*00d0*/  UIADD3.X UR7, URZ, UR5, URZ, UP0, !UPT ;  /* 0x000000053f077290 */ /* 0x000fe400087fe43f */
[----:B------:R-:W-:-:S07]  /*00e0*/  UIADD3.X UR5, URZ, UR5, URZ, UP1, !UPT ;  /* 0x000000053f057290 */ /* 0x000fce0008ffe43f */
[----:B------:R0:W-:Y:S02]  /*00f0*/  UTMACCTL.PF [UR6] ;  /* 0x00000000060079b9 */ /* 0x0001e40008040000 */
[----:B------:R0:W-:Y:S02]  /*0100*/  UTMACCTL.PF [UR4] ;  /* 0x00000000040079b9 */ /* 0x0001e40008040000 */
[----:B0-----:R-:W-:Y:S01]  /*0110*/  NOP ;  /* 0x0000000000007918 */ /* 0x001fe20000000000 */
.L_x_1:
[----:B------:R-:W-:Y:S05]  /*0120*/  BSYNC B0 ;  /* 0x0000000000007941 */ /* 0x000fea0003800000 */
.L_x_0:
[----:B------:R-:W0:Y:S02]  /*0130*/  SHFL.IDX PT, R2, R0, RZ, 0x1f ;  /* 0x00001fff00027589 */ /* 0x000e2400000e0000 */
[----:B0-----:R-:W-:-:S13]  /*0140*/  ISETP.NE.AND P0, PT, R2, RZ, PT ;  /* 0x000000ff0200720c */ /* 0x001fda0003f05270 */
[----:B------:R-:W-:Y:S05]  /*0150*/  @P0 BRA `(.L_x_2) ;  /* 0x0000000000580947 */ /* 0x000fea0003800000 */
[----:B------:R-:W0:Y:S01]  /*0160*/  S2UR UR8, SR_CgaCtaId ;  /* 0x00000000000879c3 */ /* 0x000e220000008800 */
[----:B------:R-:W-:Y:S01]  /*0170*/  UMOV UR4, 0x400 ;  /* 0x0000040000047882 */ /* 0x000fe20000000000 */
[----:B------:R-:W-:Y:S01]  /*0180*/  UMOV UR5, 0x1 ;  /* 0x0000000100057882 */ /* 0x000fe20000000000 */
[----:B------:R-:W-:Y:S01]  /*0190*/  UMOV UR6, 0x100 ;  /* 0x0000010000067882 */ /* 0x000fe20000000000 */
[----:B------:R-:W-:Y:S01]  /*01a0*/  ELECT P0, URZ, PT ;  /* 0x00000000003f782f */ /* 0x000fe20003800000 */
[----:B------:R-:W-:-:S04]  /*01b0*/  UIADD3 UR6, -UR6, 0x100000, URZ ;  /* 0x0010000006067890 */ /* 0x000fc8000fffe13f */
[----:B------:R-:W-:Y:S02]  /*01c0*/  USHF.L.U32 UR7, UR6, 0xb, URZ ;  /* 0x0000000b06077899 */ /* 0x000fe4000800063f */
[----:B------:R-:W-:Y:S02]  /*01d0*/  USHF.L.U32 UR6, UR6, 0x1, URZ ;  /* 0x0000000106067899 */ /* 0x000fe4000800063f */
[----:B0-----:R-:W-:Y:S02]  /*01e0*/  ULEA UR8, UR8, UR4, 0x18 ;  /* 0x0000000408087291 */ /* 0x001fe4000f8ec03f */
[----:B------:R-:W-:-:S04]  /*01f0*/  UIADD3 UR4, -UR5, 0x100000, URZ ;  /* 0x0010000005047890 */ /* 0x000fc8000fffe13f */
[----:B------:R-:W-:Y:S02]  /*0200*/  USHF.L.U32 UR5, UR4, 0xb, URZ ;  /* 0x0000000b04057899 */ /* 0x000fe4000800063f */
[----:B------:R-:W-:Y:S01]  /*0210*/  USHF.L.U32 UR4, UR4, 0x1, URZ ;  /* 0x0000000104047899 */ /* 0x000fe2000800063f */
[----:B------:R-:W0:Y:S11]  /*0220*/  FENCE.VIEW.ASYNC.S ;  /* 0x00000000000073c6 */ /* 0x000e360000000000 */
[----:B0-----:R0:W1:Y:S01]  /*0230*/  SYNCS.EXCH.64 URZ, [UR8], UR4 ;  /* 0x00000004083f75b2 */ /* 0x0010620008000100 */
[----:B------:R0:W2:Y:S01]  /*0240*/  SYNCS.EXCH.64 URZ, [UR8+0x20], UR6 ;  /* 0x00002006083f75b2 */ /* 0x0000a20008000100 */
[----:B------:R0:W3:Y:S01]  /*0250*/  SYNCS.EXCH.64 URZ, [UR8+0x8], UR4 ;  /* 0x00000804083f75b2 */ /* 0x0000e20008000100 */
[----:B------:R0:W4:Y:S01]  /*0260*/  SYNCS.EXCH.64 URZ, [UR8+0x28], UR6 ;  /* 0x00002806083f75b2 */ /* 0x0001220008000100 */
[----:B------:R0:W0:Y:S01]  /*0270*/  SYNCS.EXCH.64 URZ, [UR8+0x10], UR4 ;  /* 0x00001004083f75b2 */ /* 0x0000220008000100 */
[----:B------:R0:W0:Y:S01]  /*0280*/  SYNCS.EXCH.64 URZ, [UR8+0x30], UR6 ;  /* 0x00003006083f75b2 */ /* 0x0000220008000100 */
[----:B------:R0:W0:Y:S01]  /*0290*/  SYNCS.EXCH.64 URZ, [UR8+0x18], UR4 ;  /* 0x00001804083f75b2 */ /* 0x0000220008000100 */
[----:B------:R0:W0:Y:S01]  /*02a0*/  SYNCS.EXCH.64 URZ, [UR8+0x38], UR6 ;  /* 0x00003806083f75b2 */ /* 0x0000220008000100 */
[----:B------:R-:W-:Y:S01]  /*02b0*/  NOP ;  /* 0x0000000000007918 */ /* 0x000fe20000000000 */
.L_x_2:
[----:B------:R-:W5:Y:S01]  /*02c0*/  SHFL.IDX PT, R0, R0, RZ, 0x1f ;  /* 0x00001fff00007589 */ /* 0x000f6200000e0000 */
[----:B------:R-:W-:Y:S01]  /*02d0*/  ELECT P0, URZ, PT ;  /* 0x00000000003f782f */ /* 0x000fe20003800000 */
[----:B------:R-:W1:Y:S01]  /*02e0*/  LDC R2, c[0x0][0x65c] ;  /* 0x00019700ff027b82 */ /* 0x000e620000000800 */
[----:B0-----:R-:W-:Y:S01]  /*02f0*/  UMOV UR4, 0x20 ;  /* 0x0000002000047882 */ /* 0x001fe20000000000 */
[----:B------:R-:W0:Y:S01]  /*0300*/  S2R R3, SR_CTAID.Y ;  /* 0x0000000000037919 */ /* 0x000e220000002600 */
[----:B------:R-:W-:Y:S01]  /*0310*/  NOP ;  /* 0x0000000000007918 */ /* 0x000fe20000000000 */
[----:B------:R-:W-:Y:S01]  /*0320*/  ISETP.NE.AND P2, PT, R10, RZ, PT ;  /* 0x000000ff0a00720c */ /* 0x000fe20003f45270 */
[----:B------:R-:W-:Y:S01]  /*0330*/  NOP ;  /* 0x0000000000007918 */ /* 0x000fe20000000000 */
[----:B------:R-:W2:Y:S01]  /*0340*/  S2R R6, SR_CTAID.X ;  /* 0x0000000000067919 */ /* 0x000ea20000002500 */
[----:B------:R-:W-:Y:S01]  /*0350*/  IMAD.MOV.U32 R7, RZ, RZ, RZ ;  /* 0x000000ffff077224 */ /* 0x000fe200078e00ff */
[----:B-----5:R-:W-:-:S02]  /*0360*/  ISETP.NE.OR P0, PT, R0, RZ, !P0 ;  /* 0x000000ff0000720c */ /* 0x020fc40004705670 */
[----:B-1----:R-:W-:-:S04]  /*0370*/  ISETP.NE.AND P3, PT, R2, 0x1, PT ;  /* 0x000000010200780c */ /* 0x002fc80003f65270 */
[----:B------:R-:W-:Y:S02]  /*0380*/  P2R R0, PR, RZ, 0x8 ;  /* 0x00000008ff007803 */ /* 0x000fe40000000000 */
[----:B------:R-:W-:-:S04]  /*0390*/  SHF.R.S32.HI R0, RZ, 0x1f, R5 ;  /* 0x0000001fff007819 */ /* 0x000fc80000011405 */
[----:B------:R-:W-:Y:S01]  /*03a0*/  LEA.HI R0, R0, R5, RZ, 0x2 ;  /* 0x0000000500007211 */ /* 0x000fe200078f10ff */
[----:B------:R-:W-:Y:S01]  /*03b0*/  VOTEU.ALL UP0, P0 ;  /* 0x00000000003f7886 */ /* 0x000fe20000000000 */
[----:B------:R-:W-:Y:S01]  /*03c0*/  VOTEU.ALL UP1, P0 ;  /* 0x00000000003f7886 */ /* 0x000fe20000020000 */
[----:B------:R-:W2:Y:S01]  /*03d0*/  @P3 LDC R17, c[0x0][0x10] ;  /* 0x00000400ff113b82 */ /* 0x000ea20000000800 */
[----:B------:R-:W-:Y:S01]  /*03e0*/  LOP3.LUT R0, R0, 0xfffffffc, RZ, 0xc0, !PT ;  /* 0xfffffffc00007812 */ /* 0x000fe200078ec0ff */
[----:B0-----:R-:W-:Y:S01]  /*03f0*/  @P3 IMAD.MOV.U32 R8, RZ, RZ, R3 ;  /* 0x000000ffff083224 */ /* 0x001fe200078e0003 */
[----:B------:R-:W-:Y:S01]  /*0400*/  @!UP0 UMOV UR6, 0x400 ;  /* 0x0000040000068882 */ /* 0x000fe20000000000 */
[----:B------:R-:W-:-:S04]  /*0410*/  @!UP0 UIADD3 UR4, -UR4, 0x100000, URZ ;  /* 0x0010000004048890 */ /* 0x000fc8000fffe13f */
[----:B------:R-:W-:Y:S02]  /*0420*/  @!UP0 USHF.L.U32 UR5, UR4, 0xb, URZ ;  /* 0x0000000b04058899 */ /* 0x000fe4000800063f */
[----:B------:R-:W-:Y:S01]  /*0430*/  @!UP0 USHF.L.U32 UR4, UR4, 0x1, URZ ;  /* 0x0000000104048899 */ /* 0x000fe2000800063f */
[----:B------:R-:W-:Y:S02]  /*0440*/  @P3 IMAD.MOV.U32 R9, RZ, RZ, RZ ;  /* 0x000000ffff093224 */ /* 0x000fe400078e00ff */
[----:B------:R-:W-:Y:S01]  /*0450*/  IMAD.IADD R0, R5, 0x1, -R0 ;  /* 0x0000000105007824 */ /* 0x000fe200078e0a00 */
[----:B------:R-:W0:Y:S01]  /*0460*/  @!UP0 S2UR UR7, SR_CgaCtaId ;  /* 0x00000000000789c3 */ /* 0x000e220000008800 */
[----:B------:R-:W-:-:S03]  /*0470*/  @P3 IMAD.MOV.U32 R5, RZ, RZ, RZ ;  /* 0x000000ffff053224 */ /* 0x000fc600078e00ff */
[----:B------:R-:W-:-:S04]  /*0480*/  ISETP.NE.AND P1, PT, R0, 0x3, PT ;  /* 0x000000030000780c */ /* 0x000fc80003f25270 */
[----:B------:R-:W1:Y:S01]  /*0490*/  @!P3 LDC R11, c[0x0][0xc] ;  /* 0x00000300ff0bbb82 */ /* 0x000e620000000800 */
[----:B--2---:R-:W-:-:S04]  /*04a0*/  @P3 IMAD.WIDE.U32 R16, R6, R17, R8 ;  /* 0x0000001106103225 */ /* 0x004fc800078e0008 */
[----:B------:R-:W-:Y:S01]  /*04b0*/  @P3 IMAD.IADD R17, R17, 0x1, R5 ;  /* 0x0000000111113824 */ /* 0x000fe200078e0205 */
[----:B------:R-:W-:Y:S01]  /*04c0*/  LOP3.LUT R5, R4, 0x7f, RZ, 0xc0, !PT ;  /* 0x0000007f04057812 */ /* 0x000fe200078ec0ff */
[----:B0-----:R-:W-:Y:S01]  /*04d0*/  @!UP0 ULEA UR8, UR7, UR6, 0x18 ;  /* 0x0000000607088291 */ /* 0x001fe2000f8ec03f */
[----:B------:R-:W-:Y:S02]  /*04e0*/  VOTEU.ALL UP0, P0 ;  /* 0x00000000003f7886 */ /* 0x000fe40000000000 */
[----:B------:R-:W-:Y:S01]  /*04f0*/  ULDC UR6, c[0x0][0xc] ;  /* 0x0000030000067ab9 */ /* 0x000fe20000000800 */
[----:B------:R-:W-:Y:S01]  /*0500*/  ISETP.EQ.OR P0, PT, R0, RZ, !P1 ;  /* 0x000000ff0000720c */ /* 0x000fe20004f02670 */
[----:B------:R-:W-:-:S03]  /*0510*/  ULDC UR7, c[0x0][0x10] ;  /* 0x0000040000077ab9 */ /* 0x000fc60000000800 */
[C---:B------:R-:W-:Y:S01]  /*0520*/  ISETP.EQ.AND P0, PT, R10.reuse, RZ, P0 ;  /* 0x000000ff0a00720c */ /* 0x040fe20000702270 */
[----:B------:R-:W-:Y:S02]  /*0530*/  VIADD R10, R10, 0xffffffff ;  /* 0xffffffff0a0a7836 */ /* 0x000fe40000000000 */
[----:B-1----:R-:W-:Y:S01]  /*0540*/  @!P3 IMAD.WIDE.U32 R8, R11, R3, R6 ;  /* 0x000000030b08b225 */ /* 0x002fe200078e0006 */
[----:B------:R-:W0:Y:S02]  /*0550*/  FENCE.VIEW.ASYNC.S ;  /* 0x00000000000073c6 */ /* 0x000e240000000000 */
[----:B0-----:R-:W3:Y:S01]  /*0560*/  @!UP0 SYNCS.EXCH.64 URZ, [UR8+0x50], UR4 ;  /* 0x00005004083f85b2 */ /* 0x001ee20008000100 */
[----:B------:R-:W-:Y:S02]  /*0570*/  SEL R18, RZ, 0x1, !P0 ;  /* 0x00000001ff127807 */ /* 0x000fe40004000000 */
[----:B------:R-:W-:Y:S01]  /*0580*/  ISETP.GE.U32.AND P1, PT, R10, 0x2, PT ;  /* 0x000000020a00780c */ /* 0x000fe20003f26070 */
[----:B------:R-:W-:-:S02]  /*0590*/  @!P3 IMAD.MOV.U32 R16, RZ, RZ, R8 ;  /* 0x000000ffff10b224 */ /* 0x000fc400078e0008 */
[----:B------:R-:W-:Y:S01]  /*05a0*/  @!P3 IMAD.MOV.U32 R17, RZ, RZ, R9 ;  /* 0x000000ffff11b224 */ /* 0x000fe200078e0009 */
[----:B------:R-:W-:Y:S01]  /*05b0*/  SEL R18, R18, 0x2, P1 ;  /* 0x0000000212127807 */ /* 0x000fe20000800000 */
[----:B------:R0:W3:Y:S01]  /*05c0*/  @!UP1 SYNCS.EXCH.64 URZ, [UR8+0x58], UR4 ;  /* 0x00005804083f95b2 */ /* 0x0000e20008000100 */
[----:B------:R-:W-:Y:S01]  /*05d0*/  NOP ;  /* 0x0000000000007918 */ /* 0x000fe20000000000 */
[----:B0-----:R-:W-:-:S03]  /*05e0*/  UIMAD.WIDE.U32 UR4, UR6, UR7, URZ ;  /* 0x00000007060472a5 */ /* 0x001fc6000f8e003f */
[----:B------:R-:W-:Y:S02]  /*05f0*/  ULDC UR6, c[0x0][0x14] ;  /* 0x0000050000067ab9 */ /* 0x000fe40000000800 */
[----:B------:R-:W-:Y:S02]  /*0600*/  UIMAD.WIDE.U32 UR38, UR4, UR6, URZ ;  /* 0x00000006042672a5 */ /* 0x000fe4000f8e003f */
[----:B------:R-:W-:-:S04]  /*0610*/  UIMAD UR41, UR5, UR6, URZ ;  /* 0x00000006052972a4 */ /* 0x000fc8000f8e023f */
[----:B------:R-:W-:Y:S01]  /*0620*/  UIADD3 UR41, UR39, UR41, URZ ;  /* 0x0000002927297290 */ /* 0x000fe2000fffe03f */
[----:B---34-:R-:W-:Y:S06]  /*0630*/  BAR.SYNC.DEFER_BLOCKING 0x0 ;  /* 0x0000000000007b1d */ /* 0x018fec0000010000 */
[----:B------:R-:W-:Y:S05]  /*0640*/  @!P2 BRA `(.L_x_3) ;  /* 0x0000003c0054a947 */ /* 0x000fea0003800000 */
[----:B------:R-:W-:-:S13]  /*0650*/  ISETP.GT.U32.AND P0, PT, R10, 0x1, PT ;  /* 0x000000010a00780c */ /* 0x000fda0003f04070 */
[----:B------:R-:W-:Y:S05]  /*0660*/  @P0 EXIT ;  /* 0x000000000000094d */ /* 0x000fea0003800000 */
[----:B------:R-:W-:Y:S01]  /*0670*/  ULDC.64 UR4, c[0x0][0x650] ;  /* 0x0001940000047ab9 */ /* 0x000fe20000000a00 */
[----:B------:R-:W-:Y:S01]  /*0680*/  PRMT R0, RZ, 0x7610, R0 ;  /* 0x00007610ff007816 */ /* 0x000fe20000000000 */
[----:B------:R-:W-:Y:S01]  /*0690*/  IMAD.MOV.U32 R69, RZ, RZ, -0x1 ;  /* 0xffffffffff457424 */ /* 0x000fe200078e00ff */
[----:B------:R-:W-:Y:S01]  /*06a0*/  ISETP.GE.U32.AND P0, PT, R16, UR4, PT ;  /* 0x0000000410007c0c */ /* 0x000fe2000bf06070 */
[----:B------:R-:W-:Y:S02]  /*06b0*/  IMAD.MOV.U32 R68, RZ, RZ, -0x1 ;  /* 0xffffffffff447424 */ /* 0x000fe400078e00ff */
[----:B------:R-:W-:Y:S01]  /*06c0*/  IMAD.MOV.U32 R67, RZ, RZ, -0x1 ;  /* 0xffffffffff437424 */ /* 0x000fe200078e00ff */
[----:B------:R-:W-:-:S13]  /*06d0*/  ISETP.GE.U32.AND.EX P0, PT, R17, UR5, PT, P0 ;  /* 0x0000000511007c0c */ /* 0x000fda000bf06100 */
[----:B------:R-:W-:Y:S05]  /*06e0*/  @P0 BRA `(.L_x_4) ;  /* 0x0000000400540947 */ /* 0x000fea0003800000 */
[----:B------:R-:W0:Y:S01]  /*06f0*/  LDC.64 R20, c[0x0][0x628] ;  /* 0x00018a00ff147b82 */ /* 0x000e220000000a00 */
[----:B------:R-:W-:Y:S02]  /*0700*/  IMAD.MOV.U32 R8, RZ, RZ, R16 ;  /* 0x000000ffff087224 */ /* 0x000fe400078e0010 */
[----:B------:R-:W-:-:S05]  /*0710*/  IMAD.MOV.U32 R9, RZ, RZ, R17 ;  /* 0x000000ffff097224 */ /* 0x000fca00078e0011 */
[----:B------:R-:W1:Y:S08]  /*0720*/  LDC R0, c[0x0][0x630] ;  /* 0x00018c00ff007b82 */ /* 0x000e700000000800 */
[----:B------:R-:W2:Y:S01]  /*0730*/  LDC.64 R22, c[0x0][0x620] ;  /* 0x00018800ff167b82 */ /* 0x000ea20000000a00 */
[----:B0-----:R-:W-:-:S04]  /*0740*/  ISETP.NE.U32.AND P0, PT, R20, RZ, PT ;  /* 0x000000ff1400720c */ /* 0x001fc80003f05070 */
[----:B------:R-:W-:-:S13]  /*0750*/  ISETP.NE.AND.EX P0, PT, R21, RZ, PT, P0 ;  /* 0x000000ff1500720c */ /* 0x000fda0003f05300 */
[----:B-12---:R-:W-:Y:S05]  /*0760*/  @!P0 BRA `(.L_x_5) ;  /* 0x0000000000288947 */ /* 0x006fea0003800000 */
[----:B------:R-:W0:Y:S02]  /*0770*/  LDC R13, c[0x0][0x634] ;  /* 0x00018d00ff0d7b82 */ /* 0x000e240000000800 */
[----:B0-----:R-:W-:-:S05]  /*0780*/  IADD3 R13, P0, R16, R13, RZ ;  /* 0x0000000d100d7210 */ /* 0x001fca0007f1e0ff */
[----:B------:R-:W-:-:S04]  /*0790*/  IMAD.X R15, RZ, RZ, R17, P0 ;  /* 0x000000ffff0f7224 */ /* 0x000fc800000e0611 */
[----:B------:R-:W-:-:S04]  /*07a0*/  IMAD.WIDE.U32 R8, R15, R20, RZ ;  /* 0x000000140f087225 */ /* 0x000fc800078e00ff */
[----:B------:R-:W-:-:S04]  /*07b0*/  IMAD.WIDE.U32 R10, P0, R13, R21, R8 ;  /* 0x000000150d0a7225 */ /* 0x000fc80007800008 */
[----:B------:R-:W-:-:S04]  /*07c0*/  IMAD.WIDE.U32 R8, R13, R20, RZ ;  /* 0x000000140d087225 */ /* 0x000fc800078e00ff */
[----:B------:R-:W-:Y:S01]  /*07d0*/  IMAD.X R13, RZ, RZ, RZ, P0 ;  /* 0x000000ffff0d7224 */ /* 0x000fe200000e06ff */
[----:B------:R-:W-:Y:S01]  /*07e0*/  IADD3 RZ, P0, R9, R10, RZ ;  /* 0x0000000a09ff7210 */ /* 0x000fe20007f1e0ff */
[----:B------:R-:W-:-:S04]  /*07f0*/  IMAD.MOV.U32 R12, RZ, RZ, R11 ;  /* 0x000000ffff0c7224 */ /* 0x000fc800078e000b */
[----:B------:R-:W-:-:S08]  /*0800*/  IMAD.WIDE.U32.X R8, R15, R21, R12, P0 ;  /* 0x000000150f087225 */ /* 0x000fd000000e040c */
.L_x_5:
[-CC-:B------:R-:W-:Y:S01]  /*0810*/  SHF.R.U64 R67, R8, R0.reuse, R9.reuse ;  /* 0x0000000008437219 */ /* 0x180fe20000001209 */
[----:B------:R-:W0:Y:S01]  /*0820*/  LDC R12, c[0x0][0x618] ;  /* 0x00018600ff0c7b82 */ /* 0x000e220000000800 */
[----:B------:R-:W-:Y:S01]  /*0830*/  SHF.R.U32.HI R7, RZ, R0, R9 ;  /* 0x00000000ff077219 */ /* 0x000fe20000011609 */
[----:B------:R-:W-:Y:S01]  /*0840*/  ULDC UR4, c[0x0][0x150] ;  /* 0x0000540000047ab9 */ /* 0x000fe20000000800 */
[----:B------:R-:W-:Y:S02]  /*0850*/  IADD3 R11, P0, RZ, -R67, RZ ;  /* 0x80000043ff0b7210 */ /* 0x000fe40007f1e0ff */
[----:B------:R-:W-:-:S03]  /*0860*/  I2FP.F32.U32 R0, R6 ;  /* 0x0000000600007245 */ /* 0x000fc60000201000 */
[----:B------:R-:W1:Y:S01]  /*0870*/  LDC.64 R30, c[0x0][0x640] ;  /* 0x00019000ff1e7b82 */ /* 0x000e620000000a00 */
[----:B------:R-:W-:Y:S02]  /*0880*/  IMAD.X R13, RZ, RZ, ~R7, P0 ;  /* 0x000000ffff0d7224 */ /* 0x000fe400000e0e07 */
[----:B------:R-:W-:Y:S01]  /*0890*/  FMUL R0, R0, UR4 ;  /* 0x0000000400007c20 */ /* 0x000fe20008400000 */
[----:B------:R-:W-:Y:S01]  /*08a0*/  IMAD.WIDE.U32 R8, R11, R22, R16 ;  /* 0x000000160b087225 */ /* 0x000fe200078e0010 */
[----:B------:R-:W-:-:S03]  /*08b0*/  ULDC UR4, c[0x0][0x154] ;  /* 0x0000550000047ab9 */ /* 0x000fc60000000800 */
[----:B------:R-:W-:Y:S01]  /*08c0*/  IMAD R10, R13, R22, RZ ;  /* 0x000000160d0a7224 */ /* 0x000fe200078e02ff */
[----:B------:R-:W2:Y:S01]  /*08d0*/  LDC R7, c[0x0][0x144] ;  /* 0x00005100ff077b82 */ /* 0x000ea20000000800 */
[----:B------:R-:W3:Y:S02]  /*08e0*/  F2I.U32.TRUNC.NTZ R0, R0 ;  /* 0x0000000000007305 */ /* 0x000ee4000020f000 */
[----:B------:R-:W-:-:S04]  /*08f0*/  IMAD R11, R11, R23, R10 ;  /* 0x000000170b0b7224 */ /* 0x000fc800078e020a */
[----:B------:R-:W-:Y:S01]  /*0900*/  IMAD.IADD R9, R9, 0x1, R11 ;  /* 0x0000000109097824 */ /* 0x000fe200078e020b */
[----:B------:R-:W4:Y:S01]  /*0910*/  LDC R24, c[0x0][0x608] ;  /* 0x00018200ff187b82 */ /* 0x000f220000000800 */
[----:B------:R-:W-:-:S03]  /*0920*/  IMAD.MOV.U32 R11, RZ, RZ, -0x1 ;  /* 0xffffffffff0b7424 */ /* 0x000fc600078e00ff */
[-CC-:B0-----:R-:W-:Y:S02]  /*0930*/  SHF.R.U64 R22, R8, R12.reuse, R9.reuse ;  /* 0x0000000c08167219 */ /* 0x181fe40000001209 */
[----:B------:R-:W-:Y:S02]  /*0940*/  I2FP.F32.U32 R8, R3 ;  /* 0x0000000300087245 */ /* 0x000fe40000201000 */
[----:B------:R-:W0:Y:S01]  /*0950*/  LDC R28, c[0x0][0x658] ;  /* 0x00019600ff1c7b82 */ /* 0x000e220000000800 */
[----:B-1----:R-:W-:Y:S01]  /*0960*/  ISETP.NE.U32.AND P0, PT, R30, RZ, PT ;  /* 0x000000ff1e00720c */ /* 0x002fe20003f05070 */
[----:B---3--:R-:W-:Y:S02]  /*0970*/  IMAD.MOV R10, RZ, RZ, -R0 ;  /* 0x000000ffff0a7224 */ /* 0x008fe400078e0a00 */
[----:B------:R-:W-:Y:S01]  /*0980*/  FMUL R8, R8, UR4 ;  /* 0x0000000408087c20 */ /* 0x000fe20008400000 */
[----:B------:R-:W-:Y:S02]  /*0990*/  SHF.R.U32.HI R9, RZ, R12, R9 ;  /* 0x0000000cff097219 */ /* 0x000fe40000011609 */
[----:B------:R-:W-:Y:S01]  /*09a0*/  ISETP.NE.AND.EX P0, PT, R31, RZ, PT, P0 ;  /* 0x000000ff1f00720c */ /* 0x000fe20003f05300 */
[----:B------:R1:W3:Y:S01]  /*09b0*/  F2I.U32.TRUNC.NTZ R15, R8 ;  /* 0x00000008000f7305 */ /* 0x0002e2000020f000 */
[----:B------:R-:W1:Y:S01]  /*09c0*/  LDC R20, c[0x0][0x148] ;  /* 0x00005200ff147b82 */ /* 0x000e620000000800 */
[----:B--2---:R-:W-:-:S07]  /*09d0*/  IMAD R0, R7, R10, R6 ;  /* 0x0000000a07007224 */ /* 0x004fce00078e0206 */
[----:B------:R-:W2:Y:S01]  /*09e0*/  LDC R26, c[0x0][0x600] ;  /* 0x00018000ff1a7b82 */ /* 0x000ea20000000800 */
[-CC-:B----4-:R-:W-:Y:S02]  /*09f0*/  SHF.R.U64 R32, R22, R24.reuse, R9.reuse ;  /* 0x0000001816207219 */ /* 0x190fe40000001209 */
[----:B------:R-:W-:Y:S01]  /*0a00*/  SHF.R.U32.HI R7, RZ, R24, R9 ;  /* 0x00000018ff077219 */ /* 0x000fe20000011609 */
[----:B------:R-:W-:-:S04]  /*0a10*/  IMAD.MOV.U32 R9, RZ, RZ, 0x1 ;  /* 0x00000001ff097424 */ /* 0x000fc800078e00ff */
[----:B------:R-:W4:Y:S01]  /*0a20*/  LDC R21, c[0x0][0x648] ;  /* 0x00019200ff157b82 */ /* 0x000f220000000800 */
[-C--:B0-----:R-:W-:Y:S02]  /*0a30*/  SHF.L.U32 R6, R11, R28.reuse, RZ ;  /* 0x0000001c0b067219 */ /* 0x081fe400000006ff */
[--C-:B------:R-:W-:Y:S02]  /*0a40*/  SHF.R.U64 R24, R32, R28, R7.reuse ;  /* 0x0000001c20187219 */ /* 0x100fe40000001207 */
[----:B------:R-:W-:Y:S02]  /*0a50*/  LOP3.LUT R13, RZ, R6, RZ, 0x33, !PT ;  /* 0x00000006ff0d7212 */ /* 0x000fe400078e33ff */
[-C--:B------:R-:W-:Y:S01]  /*0a60*/  SHF.R.U32.HI R7, RZ, R28.reuse, R7 ;  /* 0x0000001cff077219 */ /* 0x080fe20000011607 */
[----:B------:R-:W0:Y:S01]  /*0a70*/  LDC R23, c[0x0][0x638] ;  /* 0x00018e00ff177b82 */ /* 0x000e220000000800 */
[----:B------:R-:W-:Y:S01]  /*0a80*/  SHF.L.U32 R12, R9, R28, RZ ;  /* 0x0000001c090c7219 */ /* 0x000fe200000006ff */
[----:B------:R-:W-:-:S06]  /*0a90*/  IMAD.MOV.U32 R6, RZ, RZ, R24 ;  /* 0x000000ffff067224 */ /* 0x000fcc00078e0018 */
[----:B------:R-:W0:Y:S01]  /*0aa0*/  LDC R69, c[0x0][0x610] ;  /* 0x00018400ff457b82 */ /* 0x000e220000000800 */
[----:B-1-3--:R-:W-:Y:S05]  /*0ab0*/  @!P0 BRA `(.L_x_6) ;  /* 0x0000000000288947 */ /* 0x00afea0003800000 */
[----:B------:R-:W1:Y:S02]  /*0ac0*/  LDC R11, c[0x0][0x64c] ;  /* 0x00019300ff0b7b82 */ /* 0x000e640000000800 */
[----:B-1----:R-:W-:-:S05]  /*0ad0*/  IADD3 R11, P0, R24, R11, RZ ;  /* 0x0000000b180b7210 */ /* 0x002fca0007f1e0ff */
        /* <DEDUP_REMOVED lines=8> */
.L_x_6:
[----:B----4-:R-:W-:Y:S01]  /*0b60*/  SHF.R.U64 R6, R6, R21, R7 ;  /* 0x0000001506067219 */ /* 0x010fe20000001207 */
[----:B--2---:R-:W-:Y:S01]  /*0b70*/  VIADD R7, R26, 0xffffffff ;  /* 0xffffffff1a077836 */ /* 0x004fe20000000000 */
[----:B------:R-:W-:Y:S01]  /*0b80*/  LOP3.LUT R13, R32, R13, RZ, 0xc0, !PT ;  /* 0x0000000d200d7212 */ /* 0x000fe200078ec0ff */
[----:B------:R-:W-:Y:S02]  /*0b90*/  IMAD.MOV R15, RZ, RZ, -R15 ;  /* 0x000000ffff0f7224 */ /* 0x000fe400078e0a0f */
[----:B------:R-:W-:Y:S02]  /*0ba0*/  IMAD.MOV R8, RZ, RZ, -R6 ;  /* 0x000000ffff087224 */ /* 0x000fe400078e0a06 */
[----:B------:R-:W-:Y:S01]  /*0bb0*/  IMAD R13, R12, R6, R13 ;  /* 0x000000060c0d7224 */ /* 0x000fe200078e020d */
[----:B------:R-:W-:Y:S01]  /*0bc0*/  LOP3.LUT R6, R22, R7, RZ, 0xc0, !PT ;  /* 0x0000000716067212 */ /* 0x000fe200078ec0ff */
[----:B------:R-:W-:Y:S02]  /*0bd0*/  @P3 IMAD R0, R20, R15, R3 ;  /* 0x0000000f14003224 */ /* 0x000fe400078e0203 */
[----:B0-----:R-:W-:-:S02]  /*0be0*/  IMAD R3, R8, R23, R24 ;  /* 0x0000001708037224 */ /* 0x001fc400078e0218 */
[----:B------:R-:W-:Y:S02]  /*0bf0*/  IMAD R69, R13, R69, R0 ;  /* 0x000000450d457224 */ /* 0x000fe400078e0200 */
[----:B------:R-:W-:Y:S02]  /*0c00*/  IMAD R6, R3, R26, R6 ;  /* 0x0000001a03067224 */ /* 0x000fe400078e0206 */
[----:B------:R-:W-:-:S03]  /*0c10*/  IMAD.MOV.U32 R0, RZ, RZ, 0x1 ;  /* 0x00000001ff007424 */ /* 0x000fc600078e00ff */
[----:B------:R-:W-:Y:S02]  /*0c20*/  SEL R68, R6, R69, !P3 ;  /* 0x0000004506447207 */ /* 0x000fe40005800000 */
[----:B------:R-:W-:-:S07]  /*0c30*/  SEL R69, R69, R6, !P3 ;  /* 0x0000000645457207 */ /* 0x000fce0005800000 */
.L_x_4:
[----:B------:R-:W-:-:S08]  /*0c40*/  NOP ;  /* 0x0000000000007918 */ /* 0x000fd00000000000 */
[----:B------:R-:W0:Y:S02]  /*0c50*/  USETMAXREG.TRY_ALLOC.CTAPOOL UP0, 0xe8 ;  /* 0x000000e8000079c8 */ /* 0x000e240008000600 */
[----:B0-----:R-:W-:-:S13]  /*0c60*/  PLOP3.LUT P0, PT, PT, PT, UP0, 0x80, 0x0 ;  /* 0x000000000000781c */ /* 0x001fda0003f0f008 */
[----:B------:R-:W-:Y:S05]  /*0c70*/  @!P0 BRA `(.L_x_4) ;  /* 0xfffffffc00f08947 */ /* 0x000fea000383ffff */
[----:B------:R-:W-:Y:S01]  /*0c80*/  ULDC.64 UR4, c[0x0][0x598] ;  /* 0x0001660000047ab9 */ /* 0x000fe20000000a00 */
[----:B------:R-:W-:Y:S01]  /*0c90*/  ULDC.64 UR36, c[0x0][0x208] ;  /* 0x0000820000247ab9 */ /* 0x000fe20000000a00 */
[----:B------:R-:W-:-:S04]  /*0ca0*/  ISETP.NE.U32.AND P0, PT, RZ, UR4, PT ;  /* 0x00000004ff007c0c */ /* 0x000fc8000bf05070 */
[----:B------:R-:W-:-:S13]  /*0cb0*/  ISETP.NE.AND.EX P0, PT, RZ, UR5, PT, P0 ;  /* 0x00000005ff007c0c */ /* 0x000fda000bf05300 */
[----:B------:R-:W-:Y:S05]  /*0cc0*/  @!P0 BRA `(.L_x_7) ;  /* 0x00000000001c8947 */ /* 0x000fea0003800000 */
[----:B------:R-:W0:Y:S02]  /*0cd0*/  LDC.64 R6, c[0x0][0x598] ;  /* 0x00016600ff067b82 */ /* 0x000e240000000a00 */
[----:B0-----:R-:W2:Y:S02]  /*0ce0*/  LDG.E.64 R6, desc[UR36][R6.64] ;  /* 0x0000002406067981 */ /* 0x001ea4000c1e1b00 */
[----:B--2---:R-:W-:-:S04]  /*0cf0*/  ISETP.NE.U32.AND P0, PT, R6, RZ, PT ;  /* 0x000000ff0600720c */ /* 0x004fc80003f05070 */
[----:B------:R-:W-:-:S13]  /*0d00*/  ISETP.NE.AND.EX P0, PT, R7, RZ, PT, P0 ;  /* 0x000000ff0700720c */ /* 0x000fda0003f05300 */
[----:B------:R-:W-:Y:S05]  /*0d10*/  @!P0 BRA `(.L_x_7) ;  /* 0x0000000000088947 */ /* 0x000fea0003800000 */
[----:B------:R0:W5:Y:S01]  /*0d20*/  LD.E R19, desc[UR36][R6.64] ;  /* 0x0000002406137980 */ /* 0x000162000c101900 */
[----:B------:R-:W-:Y:S05]  /*0d30*/  BRA `(.L_x_8) ;  /* 0x0000000000247947 */ /* 0x000fea0003800000 */
.L_x_7:
[----:B------:R-:W-:Y:S02]  /*0d40*/  ULDC.64 UR4, c[0x0][0x588] ;  /* 0x0001620000047ab9 */ /* 0x000fe40000000a00 */
[----:B------:R-:W-:-:S04]  /*0d50*/  ISETP.NE.U32.AND P0, PT, RZ, UR4, PT ;  /* 0x00000004ff007c0c */ /* 0x000fc8000bf05070 */
[----:B------:R-:W-:-:S13]  /*0d60*/  ISETP.NE.AND.EX P0, PT, RZ, UR5, PT, P0 ;  /* 0x00000005ff007c0c */ /* 0x000fda000bf05300 */
[----:B------:R-:W-:Y:S05]  /*0d70*/  @!P0 BRA `(.L_x_9) ;  /* 0x00000000000c8947 */ /* 0x000fea0003800000 */
[----:B------:R-:W0:Y:S02]  /*0d80*/  LDC.64 R6, c[0x0][0x588] ;  /* 0x00016200ff067b82 */ /* 0x000e240000000a00 */
[----:B0-----:R1:W5:Y:S01]  /*0d90*/  LDG.E R19, desc[UR36][R6.64] ;  /* 0x0000002406137981 */ /* 0x001362000c1e1900 */
[----:B------:R-:W-:Y:S05]  /*0da0*/  BRA `(.L_x_8) ;  /* 0x0000000000087947 */ /* 0x000fea0003800000 */
.L_x_9:
[----:B------:R-:W-:Y:S02]  /*0db0*/  ULDC UR4, c[0x0][0x580] ;  /* 0x0001600000047ab9 */ /* 0x000fe40000000800 */
[----:B------:R-:W-:-:S07]  /*0dc0*/  IMAD.U32 R19, RZ, RZ, UR4 ;  /* 0x00000004ff137e24 */ /* 0x000fce000f8e00ff */
.L_x_8:
[----:B------:R-:W-:Y:S02]  /*0dd0*/  ULDC.64 UR4, c[0x0][0x5a0] ;  /* 0x0001680000047ab9 */ /* 0x000fe40000000a00 */
[----:B------:R-:W-:-:S04]  /*0de0*/  ISETP.NE.U32.AND P0, PT, RZ, UR4, PT ;  /* 0x00000004ff007c0c */ /* 0x000fc8000bf05070 */
[----:B------:R-:W-:-:S13]  /*0df0*/  ISETP.NE.AND.EX P0, PT, RZ, UR5, PT, P0 ;  /* 0x00000005ff007c0c */ /* 0x000fda000bf05300 */
[----:B------:R-:W-:Y:S05]  /*0e00*/  @!P0 BRA `(.L_x_10) ;  /* 0x00000000001c8947 */ /* 0x000fea0003800000 */
[----:B01----:R-:W0:Y:S02]  /*0e10*/  LDC.64 R6, c[0x0][0x5a0] ;  /* 0x00016800ff067b82 */ /* 0x003e240000000a00 */
[----:B0-----:R-:W2:Y:S02]  /*0e20*/  LDG.E.64 R6, desc[UR36][R6.64] ;  /* 0x0000002406067981 */ /* 0x001ea4000c1e1b00 */
[----:B--2---:R-:W-:-:S04]  /*0e30*/  ISETP.NE.U32.AND P0, PT, R6, RZ, PT ;  /* 0x000000ff0600720c */ /* 0x004fc80003f05070 */
[----:B------:R-:W-:-:S13]  /*0e40*/  ISETP.NE.AND.EX P0, PT, R7, RZ, PT, P0 ;  /* 0x000000ff0700720c */ /* 0x000fda0003f05300 */
[----:B------:R-:W-:Y:S05]  /*0e50*/  @!P0 BRA `(.L_x_10) ;  /* 0x0000000000088947 */ /* 0x000fea0003800000 */
[----:B------:R0:W5:Y:S01]  /*0e60*/  LD.E R56, desc[UR36][R6.64] ;  /* 0x0000002406387980 */ /* 0x000162000c101900 */
[----:B------:R-:W-:Y:S05]  /*0e70*/  BRA `(.L_x_11) ;  /* 0x0000000000247947 */ /* 0x000fea0003800000 */
.L_x_10:
[----:B------:R-:W-:Y:S02]  /*0e80*/  ULDC.64 UR4, c[0x0][0x590] ;  /* 0x0001640000047ab9 */ /* 0x000fe40000000a00 */
[----:B------:R-:W-:-:S04]  /*0e90*/  ISETP.NE.U32.AND P0, PT, RZ, UR4, PT ;  /* 0x00000004ff007c0c */ /* 0x000fc8000bf05070 */
[----:B------:R-:W-:-:S13]  /*0ea0*/  ISETP.NE.AND.EX P0, PT, RZ, UR5, PT, P0 ;  /* 0x00000005ff007c0c */ /* 0x000fda000bf05300 */
[----:B------:R-:W-:Y:S05]  /*0eb0*/  @!P0 BRA `(.L_x_12) ;  /* 0x00000000000c8947 */ /* 0x000fea0003800000 */
[----:B------:R-:W2:Y:S02]  /*0ec0*/  LDC.64 R56, c[0x0][0x590] ;  /* 0x00016400ff387b82 */ /* 0x000ea40000000a00 */
[----:B--2---:R2:W5:Y:S01]  /*0ed0*/  LDG.E R56, desc[UR36][R56.64] ;  /* 0x0000002438387981 */ /* 0x004562000c1e1900 */
[----:B------:R-:W-:Y:S05]  /*0ee0*/  BRA `(.L_x_11) ;  /* 0x0000000000087947 */ /* 0x000fea0003800000 */
.L_x_12:
[----:B------:R-:W-:Y:S02]  /*0ef0*/  ULDC UR4, c[0x0][0x584] ;  /* 0x0001610000047ab9 */ /* 0x000fe40000000800 */
[----:B------:R-:W-:-:S07]  /*0f00*/  IMAD.U32 R56, RZ, RZ, UR4 ;  /* 0x00000004ff387e24 */ /* 0x000fce000f8e00ff */
.L_x_11:
[----:B------:R-:W-:-:S13]  /*0f10*/  LOP3.LUT P0, RZ, R0, 0xff, RZ, 0xc0, !PT ;  /* 0x000000ff00ff7812 */ /* 0x000fda000780c0ff */
[----:B------:R-:W-:Y:S05]  /*0f20*/  @!P0 EXIT ;  /* 0x000000000000894d */ /* 0x000fea0003800000 */
[----:B------:R-:W3:Y:S01]  /*0f30*/  LDC R59, c[0x0][0x658] ;  /* 0x00019600ff3b7b82 */ /* 0x000ee20000000800 */
[----:B------:R-:W-:Y:S01]  /*0f40*/  ULDC.64 UR6, c[0x0][0x288] ;  /* 0x0000a20000067ab9 */ /* 0x000fe20000000a00 */
[----:B------:R-:W-:Y:S01]  /*0f50*/  LOP3.LUT R14, R14, 0x1, RZ, 0xc0, !PT ;  /* 0x000000010e0e7812 */ /* 0x000fe200078ec0ff */
[----:B------:R-:W-:Y:S01]  /*0f60*/  UIADD3 UR4, UR7, 0x3f, URZ ;  /* 0x0000003f07047890 */ /* 0x000fe2000fffe03f */
[----:B------:R-:W-:Y:S01]  /*0f70*/  SHF.R.U32.HI R0, RZ, 0x2, R4 ;  /* 0x00000002ff007819 */ /* 0x000fe20000011604 */
[----:B------:R-:W-:Y:S01]  /*0f80*/  IMAD.U32 R3, RZ, RZ, UR6 ;  /* 0x00000006ff037e24 */ /* 0x000fe2000f8e00ff */
[----:B------:R-:W-:Y:S01]  /*0f90*/  SHF.R.U32.HI R5, RZ, 0x1, R5 ;  /* 0x00000001ff057819 */ /* 0x000fe20000011605 */
[----:B------:R-:W-:Y:S01]  /*0fa0*/  USHF.R.S32.HI UR5, URZ, 0x1f, UR4 ;  /* 0x0000001f3f057899 */ /* 0x000fe20008011404 */
[----:B01----:R-:W0:Y:S01]  /*0fb0*/  LDC.64 R6, c[0x0][0x5c8] ;  /* 0x00017200ff067b82 */ /* 0x003e220000000a00 */
[----:B------:R-:W-:Y:S01]  /*0fc0*/  LOP3.LUT R60, R4, 0x3, RZ, 0xc0, !PT ;  /* 0x00000003043c7812 */ /* 0x000fe200078ec0ff */
[----:B------:R-:W-:Y:S01]  /*0fd0*/  IMAD.SHL.U32 R9, R14, 0x40, RZ ;  /* 0x000000400e097824 */ /* 0x000fe200078e00ff */
[----:B------:R-:W-:Y:S01]  /*0fe0*/  LOP3.LUT R0, R0, 0x7, RZ, 0xc0, !PT ;  /* 0x0000000700007812 */ /* 0x000fe200078ec0ff */
[----:B------:R-:W-:Y:S01]  /*0ff0*/  ULEA.HI UR5, UR5, UR4, URZ, 0x6 ;  /* 0x0000000405057291 */ /* 0x000fe2000f8f303f */
[----:B------:R-:W-:Y:S01]  /*1000*/  LOP3.LUT R5, R5, 0x30, RZ, 0xc0, !PT ;  /* 0x0000003005057812 */ /* 0x000fe200078ec0ff */
[----:B------:R-:W-:Y:S01]  /*1010*/  IMAD R60, R60, -0x2, R3 ;  /* 0xfffffffe3c3c7824 */ /* 0x000fe200078e0203 */
[--C-:B------:R-:W-:Y:S01]  /*1020*/  LOP3.LUT R22, R9, 0x40, R0.reuse, 0xe2, !PT ;  /* 0x0000004009167812 */ /* 0x100fe200078ee200 */
[----:B------:R-:W1:Y:S01]  /*1030*/  LDC R63, c[0x0][0x600] ;  /* 0x00018000ff3f7b82 */ /* 0x000e620000000800 */
[----:B------:R-:W-:Y:S01]  /*1040*/  IADD3 R3, RZ, -R5, -R0 ;  /* 0x80000005ff037210 */ /* 0x000fe20007ffe800 */
[----:B------:R-:W-:Y:S01]  /*1050*/  IMAD.MOV.U32 R0, RZ, RZ, -0x1 ;  /* 0xffffffffff007424 */ /* 0x000fe200078e00ff */
[----:B------:R-:W-:Y:S01]  /*1060*/  USHF.R.S32.HI UR43, URZ, 0x6, UR5 ;  /* 0x000000063f2b7899 */ /* 0x000fe20008011405 */
[----:B------:R-:W-:Y:S01]  /*1070*/  IMAD.MOV.U32 R8, RZ, RZ, 0x1 ;  /* 0x00000001ff087424 */ /* 0x000fe200078e00ff */
[----:B------:R-:W-:Y:S01]  /*1080*/  LOP3.LUT R62, R4, 0x80, RZ, 0xc0, !PT ;  /* 0x00000080043e7812 */ /* 0x000fe200078ec0ff */
[----:B------:R-:W-:Y:S01]  /*1090*/  IMAD R3, R14, -0x40, R3 ;  /* 0xffffffc00e037824 */ /* 0x000fe200078e0203 */
[----:B------:R-:W-:Y:S01]  /*10a0*/  UISETP.LT.AND UP0, UPT, UR43, 0x1, UPT ;  /* 0x000000012b00788c */ /* 0x000fe2000bf01270 */
[----:B---3--:R-:W-:Y:S01]  /*10b0*/  SHF.L.U32 R0, R0, R59, RZ ;  /* 0x0000003b00007219 */ /* 0x008fe200000006ff */
[----:B------:R-:W-:Y:S01]  /*10c0*/  ULDC UR4, c[0x0][0x284] ;  /* 0x0000a10000047ab9 */ /* 0x000fe20000000800 */
[----:B------:R-:W-:Y:S01]  /*10d0*/  LOP3.LUT R22, R22, R5, RZ, 0xfc, !PT ;  /* 0x0000000516167212 */ /* 0x000fe200078efcff */
[----:B------:R-:W-:Y:S01]  /*10e0*/  USEL UR44, UR43, 0x1, UP0 ;  /* 0x000000012b2c7887 */ /* 0x000fe20008000000 */
[----:B------:R-:W-:Y:S01]  /*10f0*/  SHF.L.U32 R59, R8, R59, RZ ;  /* 0x0000003b083b7219 */ /* 0x000fe200000006ff */
[----:B------:R-:W-:Y:S01]  /*1100*/  IMAD.SHL.U32 R61, R4, 0x2, RZ ;  /* 0x00000002043d7824 */ /* 0x000fe200078e00ff */
[----:B------:R-:W-:Y:S01]  /*1110*/  LOP3.LUT R66, R18, 0x1, RZ, 0xfc, !PT ;  /* 0x0000000112427812 */ /* 0x000fe200078efcff */
[----:B------:R-:W-:Y:S01]  /*1120*/  VIADD R65, R3, UR4 ;  /* 0x0000000403417c36 */ /* 0x000fe20008000000 */
[C---:B0-----:R-:W-:Y:S01]  /*1130*/  SHF.L.U64.HI R58, R6.reuse, 0x3, R7 ;  /* 0x00000003063a7819 */ /* 0x041fe20000010207 */
[----:B--2---:R-:W-:Y:S01]  /*1140*/  IMAD.SHL.U32 R57, R6, 0x8, RZ ;  /* 0x0000000806397824 */ /* 0x004fe200078e00ff */
[----:B------:R-:W-:Y:S01]  /*1150*/  SHF.R.U32.HI R62, RZ, 0x7, R62 ;  /* 0x00000007ff3e7819 */ /* 0x000fe2000001163e */
[----:B------:R-:W-:Y:S01]  /*1160*/  IMAD.MOV.U32 R23, RZ, RZ, RZ ;  /* 0x000000ffff177224 */ /* 0x000fe200078e00ff */
[----:B------:R-:W-:Y:S01]  /*1170*/  LOP3.LUT R64, RZ, R0, RZ, 0x33, !PT ;  /* 0x00000000ff407212 */ /* 0x000fe200078e33ff */
[----:B------:R-:W-:Y:S01]  /*1180*/  UIADD3 UR44, UR43, -UR44, URZ ;  /* 0x8000002c2b2c7290 */ /* 0x000fe2000fffe03f */
[----:B------:R-:W-:Y:S01]  /*1190*/  UMOV UR40, URZ ;  /* 0x0000003f00287c82 */ /* 0x000fe20008000000 */
[----:B-1----:R-:W-:Y:S01]  /*11a0*/  VIADD R63, R63, 0xffffffff ;  /* 0xffffffff3f3f7836 */ /* 0x002fe20000000000 */
[----:B------:R-:W-:-:S09]  /*11b0*/  UMOV UR42, URZ ;  /* 0x0000003f002a7c82 */ /* 0x000fd20008000000 */
.L_x_94:
[----:B0-----:R-:W0:Y:S01]  /*11c0*/  SHFL.IDX PT, R0, R62, RZ, 0x1f ;  /* 0x00001fff3e007589 */ /* 0x001e2200000e0000 */
[----:B-1----:R-:W1:Y:S01]  /*11d0*/  S2UR UR7, SR_CgaCtaId ;  /* 0x00000000000779c3 */ /* 0x002e620000008800 */
[----:B------:R-:W-:Y:S01]  /*11e0*/  UMOV UR6, 0x400 ;  /* 0x0000040000067882 */ /* 0x000fe20000000000 */
[----:B0-----:R-:W-:Y:S01]  /*11f0*/  R2UR UR4, R0 ;  /* 0x00000000000472ca */ /* 0x001fe200000e0000 */
[----:B-1----:R-:W-:-:S12]  /*1200*/  ULEA UR46, UR7, UR6, 0x18 ;  /* 0x00000006072e7291 */ /* 0x002fd8000f8ec03f */
[----:B------:R-:W-:-:S04]  /*1210*/  ULEA.HI UR5, UR4, UR4, URZ, 0x1 ;  /* 0x0000000404057291 */ /* 0x000fc8000f8f083f */
[----:B------:R-:W-:-:S04]  /*1220*/  ULOP3.LUT UR5, UR5, 0x7fffe, URZ, 0xc0, !UPT ;  /* 0x0007fffe05057892 */ /* 0x000fc8000f8ec03f */
[----:B------:R-:W-:-:S03]  /*1230*/  UIADD3 UR5, UR4, -UR5, URZ ;  /* 0x8000000504057290 */ /* 0x000fc6000fffe03f */
[----:B------:R-:W-:Y:S01]  /*1240*/  ULDC UR4, c[0x0][0x28c] ;  /* 0x0000a30000047ab9 */ /* 0x000fe20000000800 */
[----:B------:R-:W-:Y:S01]  /*1250*/  ULEA UR5, UR5, UR46, 0xd ;  /* 0x0000002e05057291 */ /* 0x000fe2000f8e683f */
[----:B------:R-:W-:-:S03]  /*1260*/  ISETP.LT.AND P0, PT, RZ, UR4, PT ;  /* 0x00000004ff007c0c */ /* 0x000fc6000bf01270 */
[----:B------:R-:W-:-:S04]  /*1270*/  UIADD3 UR5, UR5, 0x100, URZ ;  /* 0x0000010005057890 */ /* 0x000fc8000fffe03f */
[----:B------:R-:W-:-:S04]  /*1280*/  USHF.R.U32.HI UR5, URZ, 0x4, UR5 ;  /* 0x000000043f057899 */ /* 0x000fc80008011605 */
[----:B------:R-:W-:-:S04]  /*1290*/  ULOP3.LUT UR5, UR5, 0x3fff, URZ, 0xc0, !UPT ;  /* 0x00003fff05057892 */ /* 0x000fc8000f8ec03f */
[----:B------:R-:W-:Y:S01]  /*12a0*/  ULOP3.LUT UR45, UR5, 0x10000, URZ, 0xfc, !UPT ;  /* 0x00010000052d7892 */ /* 0x000fe2000f8efc3f */
[----:B--234-:R-:W-:Y:S11]  /*12b0*/  @P0 BRA `(.L_x_13) ;  /* 0x0000000000400947 */ /* 0x01cff60003800000 */
[----:B------:R-:W-:Y:S01]  /*12c0*/  MOV R0, 0x0 ;  /* 0x0000000000007802 */ /* 0x000fe20000000f00 */
[----:B------:R-:W-:Y:S01]  /*12d0*/  ULDC.64 UR4, c[0x4][0x68] ;  /* 0x01001a0000047ab9 */ /* 0x000fe20000000a00 */
[----:B------:R-:W-:Y:S01]  /*12e0*/  ULDC.64 UR6, c[0x4][0x8] ;  /* 0x0100020000067ab9 */ /* 0x000fe20000000a00 */
[----:B------:R-:W-:Y:S01]  /*12f0*/  IMAD.U32 R4, RZ, RZ, UR4 ;  /* 0x00000004ff047e24 */ /* 0x000fe2000f8e00ff */
[----:B------:R0:W1:Y:S01]  /*1300*/  LDC.64 R14, c[0x4][R0] ;  /* 0x01000000000e7b82 */ /* 0x0000620000000a00 */
[----:B------:R-:W-:Y:S01]  /*1310*/  IMAD.U32 R5, RZ, RZ, UR5 ;  /* 0x00000005ff057e24 */ /* 0x000fe2000f8e00ff */
[----:B------:R-:W-:Y:S01]  /*1320*/  ULDC.64 UR4, c[0x4][0x70] ;  /* 0x01001c0000047ab9 */ /* 0x000fe20000000a00 */
[----:B------:R-:W-:Y:S02]  /*1330*/  IMAD.U32 R10, RZ, RZ, UR6 ;  /* 0x00000006ff0a7e24 */ /* 0x000fe4000f8e00ff */
[----:B------:R-:W-:Y:S02]  /*1340*/  IMAD.U32 R6, RZ, RZ, UR4 ;  /* 0x00000004ff067e24 */ /* 0x000fe4000f8e00ff */
[----:B------:R-:W-:-:S02]  /*1350*/  IMAD.U32 R7, RZ, RZ, UR5 ;  /* 0x00000005ff077e24 */ /* 0x000fc4000f8e00ff */
[----:B------:R-:W-:Y:S02]  /*1360*/  IMAD.U32 R11, RZ, RZ, UR7 ;  /* 0x00000007ff0b7e24 */ /* 0x000fe4000f8e00ff */
[----:B------:R-:W-:Y:S02]  /*1370*/  IMAD.MOV.U32 R8, RZ, RZ, 0x1e1 ;  /* 0x000001e1ff087424 */ /* 0x000fe400078e00ff */
[----:B------:R-:W-:Y:S02]  /*1380*/  IMAD.MOV.U32 R12, RZ, RZ, 0x1 ;  /* 0x00000001ff0c7424 */ /* 0x000fe400078e00ff */
[----:B0-----:R-:W-:-:S07]  /*1390*/  IMAD.MOV.U32 R13, RZ, RZ, RZ ;  /* 0x000000ffff0d7224 */ /* 0x001fce00078e00ff */
[----:B------:R-:W-:-:S07]  /*13a0*/  LEPC R20, `(.L_x_13) ;  /* 0x000000001014794e */ /* 0x000fce0000000000 */
[----:B-1---5:R-:W-:Y:S05]  /*13b0*/  CALL.ABS.NOINC R14 ;  /* 0x000000000e007343 */ /* 0x022fea0003c00000 */
.L_x_13:
[----:B------:R-:W-:-:S13]  /*13c0*/  ISETP.NE.AND P0, PT, R66, 0x3, PT ;  /* 0x000000034200780c */ /* 0x000fda0003f05270 */
[----:B------:R-:W-:Y:S05]  /*13d0*/  @!P0 BRA `(.L_x_14) ;  /* 0x0000000000048947 */ /* 0x000fea0003800000 */
[----:B------:R-:W-:Y:S01]  /*13e0*/  BPT.TRAP 0x1 ;  /* 0x000000040000795c */ /* 0x000fe20000300000 */
.L_x_14:
[----:B------:R-:W-:Y:S02]  /*13f0*/  IMAD.U32 R3, RZ, RZ, UR42 ;  /* 0x0000002aff037e24 */ /* 0x000fe4000f8e00ff */
[----:B------:R-:W-:-:S03]  /*1400*/  IMAD.U32 R0, RZ, RZ, UR40 ;  /* 0x00000028ff007e24 */ /* 0x000fc6000f8e00ff */
[----:B------:R-:W-:Y:S02]  /*1410*/  LEA R3, R3, UR46, 0x3 ;  /* 0x0000002e03037c11 */ /* 0x000fe4000f8e18ff */
[----:B------:R-:W-:-:S04]  /*1420*/  SHF.L.U32 R0, R0, 0x1f, RZ ;  /* 0x0000001f00007819 */ /* 0x000fc800000006ff */
[----:B------:R0:W1:Y:S01]  /*1430*/  SYNCS.PHASECHK.TRANS64.TRYWAIT P1, [R3+URZ], R0 ;  /* 0x00000000030075a7 */ /* 0x000062000802017f */
[----:B------:R-:W-:Y:S05]  /*1440*/  @!P0 BRA `(.L_x_15) ;  /* 0x0000000000048947 */ /* 0x000fea0003800000 */
[----:B------:R-:W-:Y:S01]  /*1450*/  BPT.TRAP 0x1 ;  /* 0x000000040000795c */ /* 0x000fe20000300000 */
.L_x_15:
[----:B------:R-:W-:-:S05]  /*1460*/  IMAD.U32 R4, RZ, RZ, UR44 ;  /* 0x0000002cff047e24 */ /* 0x000fca000f8e00ff */
[----:B------:R-:W-:Y:S01]  /*1470*/  ISETP.GE.AND P2, PT, R4, 0x1, PT ;  /* 0x000000010400780c */ /* 0x000fe20003f46270 */
[----:B-1----:R-:W-:-:S12]  /*1480*/  @P1 BRA `(.L_x_16) ;  /* 0x0000000000081947 */ /* 0x002fd80003800000 */
[----:B------:R-:W1:Y:S02]  /*1490*/  SYNCS.PHASECHK.TRANS64.TRYWAIT P1, [R3+URZ], R0 ;  /* 0x00000000030075a7 */ /* 0x000e64000802017f */
[----:B-1----:R-:W-:Y:S05]  /*14a0*/  @!P1 BRA `(.L_x_17) ;  /* 0x0000004400649947 */ /* 0x002fea0003800000 */
.L_x_16:
[----:B------:R-:W-:Y:S05]  /*14b0*/  WARPSYNC.ALL ;  /* 0x0000000000007948 */ /* 0x000fea0003800000 */
[----:B------:R-:W-:Y:S01]  /*14c0*/  UIADD3 UR4, UR46, 0x20100, URZ ;  /* 0x000201002e047890 */ /* 0x000fe2000fffe03f */
[----:B------:R-:W-:Y:S01]  /*14d0*/  WARPGROUP.ARRIVE ;  /* 0x00000000000079c5 */ /* 0x000fe20000000000 */
[----:B------:R-:W-:Y:S02]  /*14e0*/  ULEA UR5, UR42, UR45, 0xb ;  /* 0x0000002d2a057291 */ /* 0x000fe4000f8e583f */
[----:B------:R-:W-:Y:S01]  /*14f0*/  USHF.R.U32.HI UR4, URZ, 0x4, UR4 ;  /* 0x000000043f047899 */ /* 0x000fe20008011604 */
[----:B------:R-:W-:Y:S01]  /*1500*/  UMOV UR9, 0x40000040 ;  /* 0x4000004000097882 */ /* 0x000fe20000000000 */
[----:B------:R-:W-:-:S02]  /*1510*/  UMOV UR11, 0x40000040 ;  /* 0x40000040000b7882 */ /* 0x000fc40000000000 */
[----:B------:R-:W-:Y:S01]  /*1520*/  ULOP3.LUT UR4, UR4, 0x3fff, URZ, 0xc0, !UPT ;  /* 0x00003fff04047892 */ /* 0x000fe2000f8ec03f */
[----:B------:R-:W-:-:S03]  /*1530*/  UMOV UR8, UR5 ;  /* 0x0000000500087c82 */ /* 0x000fc60008000000 */
[----:B------:R-:W-:-:S04]  /*1540*/  ULOP3.LUT UR4, UR4, 0x10000, URZ, 0xfc, !UPT ;  /* 0x0001000004047892 */ /* 0x000fc8000f8efc3f */
[----:B------:R-:W-:-:S07]  /*1550*/  ULEA UR6, UR42, UR4, 0xa ;  /* 0x000000042a067291 */ /* 0x000fce000f8e503f */
[----:B------:R-:W-:Y:S02]  /*1560*/  UMOV UR10, UR6 ;  /* 0x00000006000a7c82 */ /* 0x000fe40008000000 */
[----:B------:R-:W-:Y:S01]  /*1570*/  HGMMA.64x64x8.F32.TF32 R24, gdesc[UR8], RZ, !UPT, gsb0 ;  /* 0x04e00000081879f0 */ /* 0x000fe2000c0028ff */
[----:B------:R-:W-:Y:S02]  /*1580*/  UIADD3 UR8, UR5, 0x2, URZ ;  /* 0x0000000205087890 */ /* 0x000fe4000fffe03f */
[----:B------:R-:W-:Y:S01]  /*1590*/  UIADD3 UR10, UR6, 0x2, URZ ;  /* 0x00000002060a7890 */ /* 0x000fe2000fffe03f */
[----:B------:R-:W-:Y:S01]  /*15a0*/  UMOV UR9, 0x40000040 ;  /* 0x4000004000097882 */ /* 0x000fe20000000000 */
[----:B------:R-:W-:Y:S01]  /*15b0*/  UMOV UR11, 0x40000040 ;  /* 0x40000040000b7882 */ /* 0x000fe20000000000 */
[----:B------:R-:W-:Y:S02]  /*15c0*/  WARPGROUP.DEPBAR.LE gsb0, 0x0 ;  /* 0x00008000000079c5 */ /* 0x000fe40000010000 */
[----:B------:R-:W-:-:S06]  /*15d0*/  WARPGROUP.ARRIVE ;  /* 0x00000000000079c5 */ /* 0x000fcc0000000000 */
[----:B------:R-:W-:Y:S01]  /*15e0*/  HGMMA.64x64x8.F32.TF32 R24, gdesc[UR8], R24, gsb0 ;  /* 0x04e00000081879f0 */ /* 0x000fe20008002818 */
        /* <DEDUP_REMOVED lines=41> */
[----:B------:R-:W-:Y:S03]  /*1880*/  HGMMA.64x64x8.F32.TF32 R24, gdesc[UR8], R24, gsb0 ;  /* 0x04e00000081879f0 */ /* 0x000fe60008002818 */
[----:B------:R-:W-:Y:S02]  /*1890*/  WARPGROUP.DEPBAR.LE gsb0, 0x0 ;  /* 0x00008000000079c5 */ /* 0x000fe40000010000 */
[----:B------:R-:W-:Y:S05]  /*18a0*/  @!P2 BRA `(.L_x_18) ;  /* 0x00000004008ca947 */ /* 0x000fea0003800000 */
[----:B------:R-:W-:Y:S01]  /*18b0*/  UIADD3 UR5, UR42, 0x1, URZ ;  /* 0x000000012a057890 */ /* 0x000fe2000fffe03f */
[----:B01----:R-:W-:-:S03]  /*18c0*/  IMAD.U32 R0, RZ, RZ, UR44 ;  /* 0x0000002cff007e24 */ /* 0x003fc6000f8e00ff */
[----:B------:R-:W-:-:S04]  /*18d0*/  UISETP.NE.AND UP0, UPT, UR5, 0x4, UPT ;  /* 0x000000040500788c */ /* 0x000fc8000bf05270 */
[----:B------:R-:W-:Y:S02]  /*18e0*/  USEL UR6, URZ, 0x1, UP0 ;  /* 0x000000013f067887 */ /* 0x000fe40008000000 */
[----:B------:R-:W-:Y:S02]  /*18f0*/  USEL UR5, UR5, URZ, UP0 ;  /* 0x0000003f05057287 */ /* 0x000fe40008000000 */
[----:B------:R-:W-:-:S06]  /*1900*/  ULOP3.LUT UR6, UR40, UR6, URZ, 0x3c, !UPT ;  /* 0x0000000628067292 */ /* 0x000fcc000f8e3c3f */
[----:B------:R-:W-:Y:S01]  /*1910*/  IMAD.U32 R5, RZ, RZ, UR6 ;  /* 0x00000006ff057e24 */ /* 0x000fe2000f8e00ff */
[----:B------:R-:W-:-:S06]  /*1920*/  UMOV UR6, UR42 ;  /* 0x0000002a00067c82 */ /* 0x000fcc0008000000 */
.L_x_25:
[----:B01----:R-:W-:Y:S05]  /*1930*/  @!P0 BRA `(.L_x_19) ;  /* 0x0000000000048947 */ /* 0x003fea0003800000 */
[----:B------:R-:W-:Y:S01]  /*1940*/  BPT.TRAP 0x1 ;  /* 0x000000040000795c */ /* 0x000fe20000300000 */
.L_x_19:
[----:B------:R-:W0:Y:S01]  /*1950*/  S2UR UR8, SR_CgaCtaId ;  /* 0x00000000000879c3 */ /* 0x000e220000008800 */
[----:B------:R-:W-:Y:S01]  /*1960*/  UMOV UR7, 0x400 ;  /* 0x0000040000077882 */ /* 0x000fe20000000000 */
[----:B------:R-:W-:Y:S01]  /*1970*/  SHF.L.U32 R3, R5, 0x1f, RZ ;  /* 0x0000001f05037819 */ /* 0x000fe200000006ff */
[----:B0-----:R-:W-:-:S04]  /*1980*/  ULEA UR7, UR8, UR7, 0x18 ;  /* 0x0000000708077291 */ /* 0x001fc8000f8ec03f */
[----:B------:R-:W-:-:S09]  /*1990*/  ULEA UR8, UR5, UR7, 0x3 ;  /* 0x0000000705087291 */ /* 0x000fd2000f8e183f */
[----:B------:R0:W1:Y:S01]  /*19a0*/  SYNCS.PHASECHK.TRANS64.TRYWAIT P1, [UR8], R3 ;  /* 0x00000003ff0075a7 */ /* 0x0000620008020148 */
[----:B------:R-:W-:Y:S05]  /*19b0*/  @!P0 BRA `(.L_x_20) ;  /* 0x0000000000048947 */ /* 0x000fea0003800000 */
[----:B------:R-:W-:Y:S01]  /*19c0*/  BPT.TRAP 0x1 ;  /* 0x000000040000795c */ /* 0x000fe20000300000 */
.L_x_20:
[----:B-1----:R-:W-:Y:S05]  /*19d0*/  @P1 BRA `(.L_x_21) ;  /* 0x0000000000081947 */ /* 0x002fea0003800000 */
[----:B------:R-:W1:Y:S02]  /*19e0*/  SYNCS.PHASECHK.TRANS64.TRYWAIT P1, [UR8], R3 ;  /* 0x00000003ff0075a7 */ /* 0x000e640008020148 */
[----:B-1----:R-:W-:Y:S05]  /*19f0*/  @!P1 BRA `(.L_x_22) ;  /* 0x0000004000249947 */ /* 0x002fea0003800000 */
.L_x_21:
[----:B------:R-:W-:Y:S01]  /*1a00*/  ULEA UR12, UR5, UR45, 0xb ;  /* 0x0000002d050c7291 */ /* 0x000fe2000f8e583f */
[----:B------:R-:W-:Y:S01]  /*1a10*/  WARPGROUP.ARRIVE ;  /* 0x00000000000079c5 */ /* 0x000fe20000000000 */
[----:B------:R-:W-:Y:S01]  /*1a20*/  ULEA UR13, UR5, UR4, 0xa ;  /* 0x00000004050d7291 */ /* 0x000fe2000f8e503f */
[----:B------:R-:W-:Y:S01]  /*1a30*/  UMOV UR9, 0x40000040 ;  /* 0x4000004000097882 */ /* 0x000fe20000000000 */
[----:B------:R-:W-:-:S03]  /*1a40*/  UMOV UR11, 0x40000040 ;  /* 0x40000040000b7882 */ /* 0x000fc60000000000 */
[----:B------:R-:W-:Y:S02]  /*1a50*/  UMOV UR8, UR12 ;  /* 0x0000000c00087c82 */ /* 0x000fe40008000000 */
[----:B------:R-:W-:Y:S02]  /*1a60*/  UMOV UR10, UR13 ;  /* 0x0000000d000a7c82 */ /* 0x000fe40008000000 */
[----:B------:R-:W-:Y:S01]  /*1a70*/  HGMMA.64x64x8.F32.TF32 R24, gdesc[UR8], R24, gsb0 ;  /* 0x04e00000081879f0 */ /* 0x000fe20008002818 */
[----:B------:R-:W-:Y:S02]  /*1a80*/  UIADD3 UR8, UR12, 0x2, URZ ;  /* 0x000000020c087890 */ /* 0x000fe4000fffe03f */
[----:B------:R-:W-:Y:S01]  /*1a90*/  UIADD3 UR10, UR13, 0x2, URZ ;  /* 0x000000020d0a7890 */ /* 0x000fe2000fffe03f */
[----:B------:R-:W-:Y:S01]  /*1aa0*/  UMOV UR9, 0x40000040 ;  /* 0x4000004000097882 */ /* 0x000fe20000000000 */
[----:B------:R-:W-:Y:S01]  /*1ab0*/  UMOV UR11, 0x40000040 ;  /* 0x40000040000b7882 */ /* 0x000fe20000000000 */
[----:B------:R-:W-:-:S02]  /*1ac0*/  WARPGROUP.DEPBAR.LE gsb0, 0x0 ;  /* 0x00008000000079c5 */ /* 0x000fc40000010000 */
        /* <DEDUP_REMOVED lines=46> */
[----:B------:R-:W-:Y:S01]  /*1db0*/  BPT.TRAP 0x1 ;  /* 0x000000040000795c */ /* 0x000fe20000300000 */
.L_x_23:
[----:B------:R-:W-:Y:S01]  /*1dc0*/  ULEA UR7, UR6, UR7, 0x3 ;  /* 0x0000000706077291 */ /* 0x000fe2000f8e183f */
[----:B------:R-:W-:-:S03]  /*1dd0*/  ISETP.GT.U32.AND P1, PT, R18, 0x1, PT ;  /* 0x000000011200780c */ /* 0x000fc60003f24070 */
[----:B------:R-:W-:-:S04]  /*1de0*/  UIADD3 UR7, UR7, 0x20, URZ ;  /* 0x0000002007077890 */ /* 0x000fc8000fffe03f */
[----:B------:R-:W-:-:S09]  /*1df0*/  UPRMT UR7, URZ, 0x654, UR7 ;  /* 0x000006543f077896 */ /* 0x000fd20008000007 */
[----:B------:R-:W-:Y:S01]  /*1e00*/  SYNCS.ARRIVE.TRANS64.RED.A1T0 RZ, [UR7], RZ ;  /* 0x000000ffffff79a7 */ /* 0x000fe20008100407 */
[----:B------:R-:W-:Y:S05]  /*1e10*/  @P1 BRA `(.L_x_24) ;  /* 0x0000000000041947 */ /* 0x000fea0003800000 */
[----:B------:R-:W-:Y:S01]  /*1e20*/  BPT.TRAP 0x1 ;  /* 0x000000040000795c */ /* 0x000fe20000300000 */
.L_x_24:
[----:B------:R-:W-:Y:S01]  /*1e30*/  UIADD3 UR5, UR5, 0x1, URZ ;  /* 0x0000000105057890 */ /* 0x000fe2000fffe03f */
[C---:B------:R-:W-:Y:S01]  /*1e40*/  ISETP.GT.AND P1, PT, R0.reuse, 0x1, PT ;  /* 0x000000010000780c */ /* 0x040fe20003f24270 */
[----:B------:R-:W-:Y:S01]  /*1e50*/  UIADD3 UR6, UR6, 0x1, URZ ;  /* 0x0000000106067890 */ /* 0x000fe2000fffe03f */
[----:B------:R-:W-:Y:S01]  /*1e60*/  VIADD R0, R0, 0xffffffff ;  /* 0xffffffff00007836 */ /* 0x000fe20000000000 */
[----:B------:R-:W-:Y:S02]  /*1e70*/  UISETP.NE.AND UP0, UPT, UR5, 0x4, UPT ;  /* 0x000000040500788c */ /* 0x000fe4000bf05270 */
[----:B------:R-:W-:Y:S02]  /*1e80*/  UISETP.NE.AND UP1, UPT, UR6, 0x4, UPT ;  /* 0x000000040600788c */ /* 0x000fe4000bf25270 */
[----:B------:R-:W-:Y:S02]  /*1e90*/  USEL UR7, URZ, 0x1, UP0 ;  /* 0x000000013f077887 */ /* 0x000fe40008000000 */
[----:B------:R-:W-:-:S02]  /*1ea0*/  USEL UR5, UR5, URZ, UP0 ;  /* 0x0000003f05057287 */ /* 0x000fc40008000000 */
[----:B------:R-:W-:Y:S02]  /*1eb0*/  USEL UR6, UR6, URZ, UP1 ;  /* 0x0000003f06067287 */ /* 0x000fe40008800000 */
[----:B------:R-:W-:Y:S01]  /*1ec0*/  LOP3.LUT R5, R5, UR7, RZ, 0x3c, !PT ;  /* 0x0000000705057c12 */ /* 0x000fe2000f8e3cff */
[----:B------:R-:W-:Y:S09]  /*1ed0*/  @P1 BRA `(.L_x_25) ;  /* 0xfffffff800941947 */ /* 0x000ff2000383ffff */
.L_x_18:
[----:B01----:R-:W0:Y:S02]  /*1ee0*/  LDC R0, c[0x0][0x28c] ;  /* 0x0000a300ff007b82 */ /* 0x003e240000000800 */
[----:B0-----:R-:W-:-:S13]  /*1ef0*/  ISETP.GE.AND P1, PT, R0, 0x1, PT ;  /* 0x000000010000780c */ /* 0x001fda0003f26270 */
[----:B------:R-:W-:Y:S05]  /*1f00*/  @!P1 BRA `(.L_x_26) ;  /* 0x0000000000389947 */ /* 0x000fea0003800000 */
[----:B------:R-:W-:Y:S05]  /*1f10*/  @!P0 BRA `(.L_x_27) ;  /* 0x0000000000048947 */ /* 0x000fea0003800000 */
[----:B------:R-:W-:Y:S01]  /*1f20*/  BPT.TRAP 0x1 ;  /* 0x000000040000795c */ /* 0x000fe20000300000 */
.L_x_27:
[----:B------:R-:W0:Y:S01]  /*1f30*/  S2UR UR6, SR_CgaCtaId ;  /* 0x00000000000679c3 */ /* 0x000e220000008800 */
[----:B------:R-:W-:Y:S01]  /*1f40*/  UIADD3 UR4, UR44, UR42, URZ ;  /* 0x0000002a2c047290 */ /* 0x000fe2000fffe03f */
[----:B------:R-:W-:Y:S01]  /*1f50*/  ISETP.GT.U32.AND P0, PT, R18, 0x1, PT ;  /* 0x000000011200780c */ /* 0x000fe20003f04070 */
[----:B------:R-:W-:Y:S02]  /*1f60*/  UMOV UR5, 0x400 ;  /* 0x0000040000057882 */ /* 0x000fe40000000000 */
[----:B------:R-:W-:-:S04]  /*1f70*/  USHF.L.U32 UR4, UR4, 0x3, URZ ;  /* 0x0000000304047899 */ /* 0x000fc8000800063f */
[----:B------:R-:W-:Y:S02]  /*1f80*/  ULOP3.LUT UR4, UR4, 0x18, URZ, 0xc0, !UPT ;  /* 0x0000001804047892 */ /* 0x000fe4000f8ec03f */
[----:B0-----:R-:W-:-:S04]  /*1f90*/  ULEA UR5, UR6, UR5, 0x18 ;  /* 0x0000000506057291 */ /* 0x001fc8000f8ec03f */
[----:B------:R-:W-:-:S04]  /*1fa0*/  UIADD3 UR4, UR5, 0x20, UR4 ;  /* 0x0000002005047890 */ /* 0x000fc8000fffe004 */
[----:B------:R-:W-:-:S09]  /*1fb0*/  UPRMT UR4, URZ, 0x654, UR4 ;  /* 0x000006543f047896 */ /* 0x000fd20008000004 */
[----:B------:R-:W-:Y:S01]  /*1fc0*/  SYNCS.ARRIVE.TRANS64.RED.A1T0 RZ, [UR4], RZ ;  /* 0x000000ffffff79a7 */ /* 0x000fe20008100404 */
[----:B------:R-:W-:Y:S05]  /*1fd0*/  @P0 BRA `(.L_x_26) ;  /* 0x0000000000040947 */ /* 0x000fea0003800000 */
[----:B------:R-:W-:Y:S01]  /*1fe0*/  BPT.TRAP 0x1 ;  /* 0x000000040000795c */ /* 0x000fe20000300000 */
.L_x_26:
[----:B------:R-:W-:Y:S01]  /*1ff0*/  IMAD.SHL.U32 R6, R68, 0x40, RZ ;  /* 0x0000004044067824 */ /* 0x000fe200078e00ff */
[----:B------:R-:W-:Y:S01]  /*2000*/  ULDC UR6, c[0x0][0x288] ;  /* 0x0000a20000067ab9 */ /* 0x000fe20000000800 */
[----:B------:R-:W-:Y:S01]  /*2010*/  SHF.R.S32.HI R11, RZ, 0x1f, R67 ;  /* 0x0000001fff0b7819 */ /* 0x000fe20000011443 */
[C---:B------:R-:W-:Y:S01]  /*2020*/  IMAD.SHL.U32 R10, R69.reuse, 0x80, RZ ;  /* 0x00000080450a7824 */ /* 0x040fe200078e00ff */
[----:B------:R-:W-:Y:S01]  /*2030*/  ULDC.64 UR4, c[0x0][0x5d0] ;  /* 0x0001740000047ab9 */ /* 0x000fe20000000a00 */
[C---:B------:R-:W-:Y:S01]  /*2040*/  LOP3.LUT R8, R6.reuse, 0x6, R61, 0xf8, !PT ;  /* 0x0000000606087812 */ /* 0x040fe200078ef83d */
[----:B------:R-:W-:Y:S01]  /*2050*/  IMAD.WIDE R68, R69, 0x80, R22 ;  /* 0x0000008045447825 */ /* 0x000fe200078e0216 */
[----:B------:R-:W-:Y:S01]  /*2060*/  ISETP.GE.AND P0, PT, R6, UR6, PT ;  /* 0x0000000606007c0c */ /* 0x000fe2000bf06270 */
[----:B------:R-:W-:Y:S01]  /*2070*/  ULDC UR6, c[0x0][0x284] ;  /* 0x0000a10000067ab9 */ /* 0x000fe20000000800 */
[----:B------:R-:W-:Y:S01]  /*2080*/  SHF.R.S32.HI R9, RZ, 0x1f, R8 ;  /* 0x0000001fff097819 */ /* 0x000fe20000011408 */
[----:B------:R-:W-:Y:S01]  /*2090*/  IMAD R0, R11, UR4, RZ ;  /* 0x000000040b007c24 */ /* 0x000fe2000f8e02ff */
[----:B------:R-:W-:-:S03]  /*20a0*/  ISETP.GE.OR P0, PT, R10, UR6, P0 ;  /* 0x000000060a007c0c */ /* 0x000fc60008706670 */
[C---:B------:R-:W-:Y:S02]  /*20b0*/  IMAD R3, R67.reuse, UR5, R0 ;  /* 0x0000000543037c24 */ /* 0x040fe4000f8e0200 */
[----:B------:R-:W-:Y:S01]  /*20c0*/  IMAD.WIDE.U32 R4, R67, UR4, R8 ;  /* 0x0000000443047c25 */ /* 0x000fe2000f8e0008 */
[----:B------:R-:W-:-:S03]  /*20d0*/  ULDC.64 UR4, c[0x0][0x5c8] ;  /* 0x0001720000047ab9 */ /* 0x000fc60000000a00 */
[----:B------:R-:W-:Y:S02]  /*20e0*/  IMAD R7, R69, UR4, RZ ;  /* 0x0000000445077c24 */ /* 0x000fe4000f8e02ff */
[----:B------:R-:W-:Y:S02]  /*20f0*/  IMAD.IADD R5, R5, 0x1, R3 ;  /* 0x0000000105057824 */ /* 0x000fe400078e0203 */
[C---:B------:R-:W-:Y:S02]  /*2100*/  IMAD R7, R68.reuse, UR5, R7 ;  /* 0x0000000544077c24 */ /* 0x040fe4000f8e0207 */
[----:B------:R-:W-:-:S04]  /*2110*/  IMAD.WIDE.U32 R70, R68, UR4, R4 ;  /* 0x0000000444467c25 */ /* 0x000fc8000f8e0004 */
[----:B------:R-:W-:Y:S01]  /*2120*/  IMAD.MOV.U32 R0, RZ, RZ, -0x1 ;  /* 0xffffffffff007424 */ /* 0x000fe200078e00ff */
[----:B------:R-:W-:Y:S06]  /*2130*/  @P0 BRA `(.L_x_28) ;  /* 0x0000001800ec0947 */ /* 0x000fec0003800000 */
[----:B-----5:R-:W-:Y:S01]  /*2140*/  FSETP.NEU.AND P0, PT, R56, RZ, PT ;  /* 0x000000ff3800720b */ /* 0x020fe20003f0d000 */
[----:B------:R-:W-:Y:S01]  /*2150*/  IMAD.IADD R6, R60, 0x1, -R6 ;  /* 0x000000013c067824 */ /* 0x000fe200078e0a06 */
[----:B------:R-:W-:Y:S01]  /*2160*/  BSSY B0, `(.L_x_28) ;  /* 0x00001b8000007945 */ /* 0x000fe20003800000 */
[----:B------:R-:W-:Y:S02]  /*2170*/  IMAD.IADD R3, R65, 0x1, -R10 ;  /* 0x0000000141037824 */ /* 0x000fe400078e0a0a */
[----:B------:R-:W-:Y:S01]  /*2180*/  IMAD.IADD R79, R71, 0x1, R7 ;  /* 0x00000001474f7824 */ /* 0x000fe200078e0207 */
[----:B------:R-:W-:-:S04]  /*2190*/  ISETP.GT.AND P3, PT, R6, RZ, PT ;  /* 0x000000ff0600720c */ /* 0x000fc80003f64270 */
[----:B------:R-:W-:-:S03]  /*21a0*/  ISETP.GT.AND P1, PT, R3, RZ, P3 ;  /* 0x000000ff0300720c */ /* 0x000fc60001f24270 */
[----:B------:R-:W-:Y:S10]  /*21b0*/  @!P0 BRA `(.L_x_29) ;  /* 0x0000001000e08947 */ /* 0x000ff40003800000 */
[----:B------:R-:W0:Y:S01]  /*21c0*/  LDC.64 R72, c[0x0][0x5b8] ;  /* 0x00016e00ff487b82 */ /* 0x000e220000000a00 */
[----:B------:R-:W-:-:S07]  /*21d0*/  ULDC.64 UR4, c[0x0][0x5c0] ;  /* 0x0001700000047ab9 */ /* 0x000fce0000000a00 */
[----:B------:R-:W1:Y:S08]  /*21e0*/  LDC.64 R74, c[0x0][0x5b0] ;  /* 0x00016c00ff4a7b82 */ /* 0x000e700000000a00 */
[----:B------:R-:W2:Y:S01]  /*21f0*/  LDC.64 R76, c[0x0][0x5a8] ;  /* 0x00016a00ff4c7b82 */ /* 0x000ea20000000a00 */
[-C--:B0-----:R-:W-:Y:S02]  /*2200*/  IMAD R4, R11, R72.reuse, RZ ;  /* 0x000000480b047224 */ /* 0x081fe400078e02ff */
[----:B------:R-:W-:-:S04]  /*2210*/  IMAD.WIDE.U32 R12, R67, R72, R8 ;  /* 0x00000048430c7225 */ /* 0x000fc800078e0008 */
[----:B------:R-:W-:Y:S02]  /*2220*/  IMAD R71, R67, R73, R4 ;  /* 0x0000004943477224 */ /* 0x000fe400078e0204 */
[-C--:B-1----:R-:W-:Y:S02]  /*2230*/  IMAD R4, R69, R74.reuse, RZ ;  /* 0x0000004a45047224 */ /* 0x082fe400078e02ff */
[----:B------:R-:W-:Y:S02]  /*2240*/  IMAD.IADD R13, R13, 0x1, R71 ;  /* 0x000000010d0d7824 */ /* 0x000fe400078e0247 */
[C---:B------:R-:W-:Y:S02]  /*2250*/  IMAD R73, R68.reuse, R75, R4 ;  /* 0x0000004b44497224 */ /* 0x040fe400078e0204 */
[----:B------:R-:W-:-:S04]  /*2260*/  IMAD.WIDE.U32 R4, R68, R74, R12 ;  /* 0x0000004a44047225 */ /* 0x000fc800078e000c */
[----:B------:R-:W-:Y:S01]  /*2270*/  IMAD.IADD R5, R5, 0x1, R73 ;  /* 0x0000000105057824 */ /* 0x000fe200078e0249 */
[----:B--2---:R-:W-:-:S04]  /*2280*/  LEA R14, P0, R4, R76, 0x2 ;  /* 0x0000004c040e7211 */ /* 0x004fc800078010ff */
[----:B------:R-:W-:-:S05]  /*2290*/  LEA.HI.X R15, R4, R77, R5, 0x2, P0 ;  /* 0x0000004d040f7211 */ /* 0x000fca00000f1405 */
[----:B------:R0:W2:Y:S01]  /*22a0*/  @P1 LDG.E.LTC128B R7, desc[UR36][R14.64] ;  /* 0x000000240e071981 */ /* 0x0000a2000c1e1920 */
[----:B------:R-:W-:Y:S01]  /*22b0*/  IMAD.WIDE.U32 R4, R68, R74, R8 ;  /* 0x0000004a44047225 */ /* 0x000fe200078e0008 */
[C---:B------:R-:W-:Y:S01]  /*22c0*/  SHF.L.U64.HI R11, R74.reuse, 0x3, R75 ;  /* 0x000000034a0b7819 */ /* 0x040fe2000001024b */
[----:B------:R-:W-:Y:S01]  /*22d0*/  BSSY B1, `(.L_x_30) ;  /* 0x0000016000017945 */ /* 0x000fe20003800000 */
[----:B------:R-:W-:Y:S01]  /*22e0*/  ISETP.GT.AND P3, PT, R3, 0x8, P3 ;  /* 0x000000080300780c */ /* 0x000fe20001f64270 */
[----:B------:R-:W-:Y:S02]  /*22f0*/  IMAD.IADD R5, R73, 0x1, R5 ;  /* 0x0000000149057824 */ /* 0x000fe400078e0205 */
[----:B------:R-:W-:Y:S02]  /*2300*/  IMAD.SHL.U32 R10, R74, 0x8, RZ ;  /* 0x000000084a0a7824 */ /* 0x000fe400078e00ff */
[----:B------:R-:W-:-:S04]  /*2310*/  IMAD.WIDE.U32 R20, R67, R72, R4 ;  /* 0x0000004843147225 */ /* 0x000fc800078e0004 */
[----:B------:R-:W-:Y:S01]  /*2320*/  IMAD.WIDE.U32 R68, R68, R74, R10 ;  /* 0x0000004a44447225 */ /* 0x000fe200078e000a */
[----:B------:R-:W-:Y:S02]  /*2330*/  LEA R10, P0, R70, UR4, 0x2 ;  /* 0x00000004460a7c11 */ /* 0x000fe4000f8010ff */
[----:B------:R-:W-:Y:S01]  /*2340*/  LEA R4, P4, R20, R76, 0x2 ;  /* 0x0000004c14047211 */ /* 0x000fe200078810ff */
[----:B0-----:R-:W-:Y:S01]  /*2350*/  IMAD.IADD R14, R71, 0x1, R21 ;  /* 0x00000001470e7824 */ /* 0x001fe200078e0215 */
[----:B------:R-:W-:Y:S01]  /*2360*/  LEA.HI.X R11, R70, UR5, R79, 0x2, P0 ;  /* 0x00000005460b7c11 */ /* 0x000fe200080f144f */
[----:B------:R-:W-:Y:S01]  /*2370*/  IMAD.IADD R73, R73, 0x1, R69 ;  /* 0x0000000149497824 */ /* 0x000fe200078e0245 */
[----:B------:R-:W-:Y:S02]  /*2380*/  ISETP.GT.AND P0, PT, R6, 0x1, PT ;  /* 0x000000010600780c */ /* 0x000fe40003f04270 */
[----:B------:R-:W-:Y:S01]  /*2390*/  IADD3 R15, P2, R12, R68, RZ ;  /* 0x000000440c0f7210 */ /* 0x000fe20007f5e0ff */
[----:B--2---:R-:W-:-:S04]  /*23a0*/  FMUL R5, R7, R56 ;  /* 0x0000003807057220 */ /* 0x004fc80000400000 */
[----:B------:R-:W-:Y:S01]  /*23b0*/  FFMA R21, R24, R19, R5 ;  /* 0x0000001318157223 */ /* 0x000fe20000000005 */
[----:B------:R-:W-:Y:S01]  /*23c0*/  LEA.HI.X R5, R20, R77, R14, 0x2, P4 ;  /* 0x0000004d14057211 */ /* 0x000fe200020f140e */
[----:B------:R-:W-:Y:S01]  /*23d0*/  IMAD.X R20, R73, 0x1, R13, P2 ;  /* 0x0000000149147824 */ /* 0x000fe200010e060d */
[----:B------:R-:W-:Y:S02]  /*23e0*/  ISETP.GT.AND P4, PT, R3, RZ, P0 ;  /* 0x000000ff0300720c */ /* 0x000fe40000784270 */
[----:B------:R0:W-:Y:S01]  /*23f0*/  @P1 STG.E desc[UR36][R10.64], R21 ;  /* 0x000000150a001986 */ /* 0x0001e2000c101924 */
[----:B------:R-:W-:-:S10]  /*2400*/  LEA R14, P1, R15, R76, 0x2 ;  /* 0x0000004c0f0e7211 */ /* 0x000fd400078210ff */
[----:B------:R-:W-:Y:S05]  /*2410*/  @!P4 BRA `(.L_x_31) ;  /* 0x000000000004c947 */ /* 0x000fea0003800000 */
[----:B------:R1:W5:Y:S02]  /*2420*/  LDG.E.LTC128B R7, desc[UR36][R4.64+0x4] ;  /* 0x0000042404077981 */ /* 0x000364000c1e1920 */
.L_x_31:
[----:B------:R-:W-:Y:S05]  /*2430*/  BSYNC B1 ;  /* 0x0000000000017941 */ /* 0x000fea0003800000 */
.L_x_30:
[----:B-----5:R-:W-:Y:S01]  /*2440*/  FMUL R12, R7, R56 ;  /* 0x00000038070c7220 */ /* 0x020fe20000400000 */
[----:B------:R-:W-:-:S03]  /*2450*/  LEA.HI.X R15, R15, R77, R20, 0x2, P1 ;  /* 0x0000004d0f0f7211 */ /* 0x000fc600008f1414 */
[----:B------:R-:W-:Y:S01]  /*2460*/  FFMA R69, R25, R19, R12 ;  /* 0x0000001319457223 */ /* 0x000fe2000000000c */
[----:B------:R-:W-:-:S04]  /*2470*/  IMAD.MOV.U32 R25, RZ, RZ, R7 ;  /* 0x000000ffff197224 */ /* 0x000fc800078e0007 */
[----:B------:R2:W-:Y:S04]  /*2480*/  @P4 STG.E desc[UR36][R10.64+0x4], R69 ;  /* 0x000004450a004986 */ /* 0x0005e8000c101924 */
[----:B------:R-:W3:Y:S01]  /*2490*/  @P3 LDG.E.LTC128B R25, desc[UR36][R14.64] ;  /* 0x000000240e193981 */ /* 0x000ee2000c1e1920 */
[C---:B------:R-:W-:Y:S01]  /*24a0*/  SHF.L.U64.HI R13, R57.reuse, 0x2, R58 ;  /* 0x00000002390d7819 */ /* 0x040fe2000001023a */
[----:B------:R-:W-:Y:S01]  /*24b0*/  BSSY B1, `(.L_x_32) ;  /* 0x0000010000017945 */ /* 0x000fe20003800000 */
[----:B------:R-:W-:Y:S02]  /*24c0*/  LEA R12, P2, R57, R10, 0x2 ;  /* 0x0000000a390c7211 */ /* 0x000fe400078410ff */
[----:B------:R-:W-:Y:S02]  /*24d0*/  IADD3 R20, P1, R8, R68, RZ ;  /* 0x0000004408147210 */ /* 0x000fe40007f3e0ff */
[----:B------:R-:W-:Y:S01]  /*24e0*/  ISETP.GT.AND P0, PT, R3, 0x8, P0 ;  /* 0x000000080300780c */ /* 0x000fe20000704270 */
[----:B------:R-:W-:-:S02]  /*24f0*/  IMAD.X R13, R13, 0x1, R11, P2 ;  /* 0x000000010d0d7824 */ /* 0x000fc400010e060b */
[----:B0-----:R-:W-:Y:S01]  /*2500*/  IMAD.X R21, R9, 0x1, R73, P1 ;  /* 0x0000000109157824 */ /* 0x001fe200008e0649 */
[----:B------:R-:W-:Y:S01]  /*2510*/  ISETP.GT.AND P1, PT, R6, 0x8, PT ;  /* 0x000000080600780c */ /* 0x000fe20003f24270 */
[----:B------:R-:W-:-:S04]  /*2520*/  IMAD.WIDE.U32 R20, R67, R72, R20 ;  /* 0x0000004843147225 */ /* 0x000fc800078e0014 */
[----:B------:R-:W-:Y:S01]  /*2530*/  IMAD.IADD R9, R71, 0x1, R21 ;  /* 0x0000000147097824 */ /* 0x000fe200078e0215 */
[----:B------:R-:W-:-:S04]  /*2540*/  LEA R8, P4, R20, R76, 0x2 ;  /* 0x0000004c14087211 */ /* 0x000fc800078810ff */
[----:B------:R-:W-:Y:S01]  /*2550*/  LEA.HI.X R9, R20, R77, R9, 0x2, P4 ;  /* 0x0000004d14097211 */ /* 0x000fe200020f1409 */
[----:B---3--:R-:W-:-:S04]  /*2560*/  FMUL R7, R25, R56 ;  /* 0x0000003819077220 */ /* 0x008fc80000400000 */
[----:B------:R-:W-:-:S05]  /*2570*/  FFMA R7, R26, R19, R7 ;  /* 0x000000131a077223 */ /* 0x000fca0000000007 */
[----:B------:R2:W-:Y:S01]  /*2580*/  @P3 STG.E desc[UR36][R12.64], R7 ;  /* 0x000000070c003986 */ /* 0x0005e2000c101924 */
[----:B------:R-:W-:Y:S05]  /*2590*/  @!P0 BRA `(.L_x_33) ;  /* 0x0000000000048947 */ /* 0x000fea0003800000 */
[----:B------:R0:W5:Y:S02]  /*25a0*/  LDG.E.LTC128B R25, desc[UR36][R8.64+0x4] ;  /* 0x0000042408197981 */ /* 0x000164000c1e1920 */
.L_x_33:
[----:B------:R-:W-:Y:S05]  /*25b0*/  BSYNC B1 ;  /* 0x0000000000017941 */ /* 0x000fea0003800000 */
.L_x_32:
[----:B-----5:R-:W-:Y:S01]  /*25c0*/  FMUL R14, R25, R56 ;  /* 0x00000038190e7220 */ /* 0x020fe20000400000 */
[----:B------:R-:W-:Y:S01]  /*25d0*/  ISETP.GT.AND P3, PT, R3, RZ, P1 ;  /* 0x000000ff0300720c */ /* 0x000fe20000f64270 */
[----:B------:R-:W-:Y:S01]  /*25e0*/  BSSY B1, `(.L_x_34) ;  /* 0x0000006000017945 */ /* 0x000fe20003800000 */
[----:B------:R-:W-:Y:S01]  /*25f0*/  ISETP.GT.AND P2, PT, R6, 0x9, PT ;  /* 0x000000090600780c */ /* 0x000fe20003f44270 */
[----:B------:R-:W-:-:S05]  /*2600*/  FFMA R27, R27, R19, R14 ;  /* 0x000000131b1b7223 */ /* 0x000fca000000000e */
[----:B------:R3:W-:Y:S05]  /*2610*/  @P0 STG.E desc[UR36][R12.64+0x4], R27 ;  /* 0x0000041b0c000986 */ /* 0x0007ea000c101924 */
[----:B------:R-:W-:Y:S05]  /*2620*/  @!P3 BRA `(.L_x_35) ;  /* 0x000000000004b947 */ /* 0x000fea0003800000 */
[----:B------:R4:W5:Y:S02]  /*2630*/  LDG.E.LTC128B R25, desc[UR36][R4.64+0x20] ;  /* 0x0000202404197981 */ /* 0x000964000c1e1920 */
.L_x_35:
[----:B------:R-:W-:Y:S05]  /*2640*/  BSYNC B1 ;  /* 0x0000000000017941 */ /* 0x000fea0003800000 */
.L_x_34:
[----:B--2--5:R-:W-:Y:S01]  /*2650*/  FMUL R7, R25, R56 ;  /* 0x0000003819077220 */ /* 0x024fe20000400000 */
[----:B------:R-:W-:Y:S01]  /*2660*/  ISETP.GT.AND P0, PT, R3, RZ, P2 ;  /* 0x000000ff0300720c */ /* 0x000fe20001704270 */
[----:B------:R-:W-:Y:S02]  /*2670*/  BSSY B1, `(.L_x_36) ;  /* 0x0000005000017945 */ /* 0x000fe40003800000 */
[----:B------:R-:W-:-:S05]  /*2680*/  FFMA R7, R28, R19, R7 ;  /* 0x000000131c077223 */ /* 0x000fca0000000007 */
[----:B------:R2:W-:Y:S05]  /*2690*/  @P3 STG.E desc[UR36][R10.64+0x20], R7 ;  /* 0x000020070a003986 */ /* 0x0005ea000c101924 */
[----:B------:R-:W-:Y:S05]  /*26a0*/  @!P0 BRA `(.L_x_37) ;  /* 0x0000000000048947 */ /* 0x000fea0003800000 */
[----:B------:R0:W5:Y:S02]  /*26b0*/  LDG.E.LTC128B R25, desc[UR36][R4.64+0x24] ;  /* 0x0000242404197981 */ /* 0x000164000c1e1920 */
.L_x_37:
[----:B------:R-:W-:Y:S05]  /*26c0*/  BSYNC B1 ;  /* 0x0000000000017941 */ /* 0x000fea0003800000 */
.L_x_36:
[----:B-----5:R-:W-:Y:S01]  /*26d0*/  FMUL R14, R25, R56 ;  /* 0x00000038190e7220 */ /* 0x020fe20000400000 */
[----:B------:R-:W-:Y:S01]  /*26e0*/  ISETP.GT.AND P1, PT, R3, 0x8, P1 ;  /* 0x000000080300780c */ /* 0x000fe20000f24270 */
[----:B------:R-:W-:Y:S02]  /*26f0*/  BSSY B1, `(.L_x_38) ;  /* 0x0000005000017945 */ /* 0x000fe40003800000 */
[----:B------:R-:W-:-:S05]  /*2700*/  FFMA R29, R29, R19, R14 ;  /* 0x000000131d1d7223 */ /* 0x000fca000000000e */
[----:B------:R0:W-:Y:S05]  /*2710*/  @P0 STG.E desc[UR36][R10.64+0x24], R29 ;  /* 0x0000241d0a000986 */ /* 0x0001ea000c101924 */
[----:B------:R-:W-:Y:S05]  /*2720*/  @!P1 BRA `(.L_x_39) ;  /* 0x0000000000049947 */ /* 0x000fea0003800000 */
[----:B------:R0:W5:Y:S02]  /*2730*/  LDG.E.LTC128B R25, desc[UR36][R8.64+0x20] ;  /* 0x0000202408197981 */ /* 0x000164000c1e1920 */
.L_x_39:
[----:B------:R-:W-:Y:S05]  /*2740*/  BSYNC B1 ;  /* 0x0000000000017941 */ /* 0x000fea0003800000 */
.L_x_38:
[----:B--2--5:R-:W-:Y:S01]  /*2750*/  FMUL R7, R25, R56 ;  /* 0x0000003819077220 */ /* 0x024fe20000400000 */
[----:B------:R-:W-:Y:S01]  /*2760*/  ISETP.GT.AND P2, PT, R3, 0x8, P2 ;  /* 0x000000080300780c */ /* 0x000fe20001744270 */
[----:B------:R-:W-:Y:S01]  /*2770*/  BSSY B1, `(.L_x_40) ;  /* 0x0000006000017945 */ /* 0x000fe20003800000 */
[----:B------:R-:W-:Y:S01]  /*2780*/  ISETP.GT.AND P0, PT, R6, 0x10, PT ;  /* 0x000000100600780c */ /* 0x000fe20003f04270 */
[----:B------:R-:W-:-:S05]  /*2790*/  FFMA R7, R30, R19, R7 ;  /* 0x000000131e077223 */ /* 0x000fca0000000007 */
[----:B------:R2:W-:Y:S05]  /*27a0*/  @P1 STG.E desc[UR36][R12.64+0x20], R7 ;  /* 0x000020070c001986 */ /* 0x0005ea000c101924 */
[----:B------:R-:W-:Y:S05]  /*27b0*/  @!P2 BRA `(.L_x_41) ;  /* 0x000000000004a947 */ /* 0x000fea0003800000 */
[----:B------:R0:W5:Y:S02]  /*27c0*/  LDG.E.LTC128B R25, desc[UR36][R8.64+0x24] ;  /* 0x0000242408197981 */ /* 0x000164000c1e1920 */
.L_x_41:
[----:B------:R-:W-:Y:S05]  /*27d0*/  BSYNC B1 ;  /* 0x0000000000017941 */ /* 0x000fea0003800000 */
.L_x_40:
        /* <DEDUP_REMOVED lines=8> */
.L_x_43:
[----:B------:R-:W-:Y:S05]  /*2860*/  BSYNC B1 ;  /* 0x0000000000017941 */ /* 0x000fea0003800000 */
.L_x_42:
[----:B--2--5:R-:W-:Y:S01]  /*2870*/  FMUL R7, R25, R56 ;  /* 0x0000003819077220 */ /* 0x024fe20000400000 */
[----:B------:R-:W-:Y:S01]  /*2880*/  ISETP.GT.AND P2, PT, R3, RZ, P1 ;  /* 0x000000ff0300720c */ /* 0x000fe20000f44270 */
[----:B------:R-:W-:Y:S02]  /*2890*/  BSSY B1, `(.L_x_44) ;  /* 0x0000005000017945 */ /* 0x000fe40003800000 */
[----:B------:R-:W-:-:S05]  /*28a0*/  FFMA R7, R32, R19, R7 ;  /* 0x0000001320077223 */ /* 0x000fca0000000007 */
[----:B------:R2:W-:Y:S05]  /*28b0*/  @P3 STG.E desc[UR36][R10.64+0x40], R7 ;  /* 0x000040070a003986 */ /* 0x0005ea000c101924 */
[----:B------:R-:W-:Y:S05]  /*28c0*/  @!P2 BRA `(.L_x_45) ;  /* 0x000000000004a947 */ /* 0x000fea0003800000 */
[----:B------:R0:W5:Y:S02]  /*28d0*/  LDG.E.LTC128B R25, desc[UR36][R4.64+0x44] ;  /* 0x0000442404197981 */ /* 0x000164000c1e1920 */
.L_x_45:
[----:B------:R-:W-:Y:S05]  /*28e0*/  BSYNC B1 ;  /* 0x0000000000017941 */ /* 0x000fea0003800000 */
.L_x_44:
[----:B-----5:R-:W-:Y:S01]  /*28f0*/  FMUL R14, R25, R56 ;  /* 0x00000038190e7220 */ /* 0x020fe20000400000 */
[----:B------:R-:W-:Y:S01]  /*2900*/  ISETP.GT.AND P0, PT, R3, 0x8, P0 ;  /* 0x000000080300780c */ /* 0x000fe20000704270 */
[----:B------:R-:W-:Y:S02]  /*2910*/  BSSY B1, `(.L_x_46) ;  /* 0x0000005000017945 */ /* 0x000fe40003800000 */
[----:B------:R-:W-:-:S05]  /*2920*/  FFMA R33, R33, R19, R14 ;  /* 0x0000001321217223 */ /* 0x000fca000000000e */
[----:B------:R0:W-:Y:S05]  /*2930*/  @P2 STG.E desc[UR36][R10.64+0x44], R33 ;  /* 0x000044210a002986 */ /* 0x0001ea000c101924 */
[----:B------:R-:W-:Y:S05]  /*2940*/  @!P0 BRA `(.L_x_47) ;  /* 0x0000000000048947 */ /* 0x000fea0003800000 */
[----:B------:R0:W5:Y:S02]  /*2950*/  LDG.E.LTC128B R25, desc[UR36][R8.64+0x40] ;  /* 0x0000402408197981 */ /* 0x000164000c1e1920 */
.L_x_47:
[----:B------:R-:W-:Y:S05]  /*2960*/  BSYNC B1 ;  /* 0x0000000000017941 */ /* 0x000fea0003800000 */
.L_x_46:
        /* <DEDUP_REMOVED lines=8> */
.L_x_49:
[----:B------:R-:W-:Y:S05]  /*29f0*/  BSYNC B1 ;  /* 0x0000000000017941 */ /* 0x000fea0003800000 */
.L_x_48:
        /* <DEDUP_REMOVED lines=8> */
.L_x_51:
[----:B------:R-:W-:Y:S05]  /*2a80*/  BSYNC B1 ;  /* 0x0000000000017941 */ /* 0x000fea0003800000 */
.L_x_50:
[----:B--2--5:R-:W-:Y:S01]  /*2a90*/  FMUL R7, R25, R56 ;  /* 0x0000003819077220 */ /* 0x024fe20000400000 */
[----:B------:R-:W-:Y:S01]  /*2aa0*/  ISETP.GT.AND P1, PT, R3, RZ, P0 ;  /* 0x000000ff0300720c */ /* 0x000fe20000724270 */
[----:B------:R-:W-:Y:S02]  /*2ab0*/  BSSY B1, `(.L_x_52) ;  /* 0x0000005000017945 */ /* 0x000fe40003800000 */
[----:B------:R-:W-:-:S05]  /*2ac0*/  FFMA R7, R36, R19, R7 ;  /* 0x0000001324077223 */ /* 0x000fca0000000007 */
[----:B------:R2:W-:Y:S05]  /*2ad0*/  @P3 STG.E desc[UR36][R10.64+0x60], R7 ;  /* 0x000060070a003986 */ /* 0x0005ea000c101924 */
[----:B------:R-:W-:Y:S05]  /*2ae0*/  @!P1 BRA `(.L_x_53) ;  /* 0x0000000000049947 */ /* 0x000fea0003800000 */
[----:B------:R0:W5:Y:S02]  /*2af0*/  LDG.E.LTC128B R25, desc[UR36][R4.64+0x64] ;  /* 0x0000642404197981 */ /* 0x000164000c1e1920 */
.L_x_53:
[----:B------:R-:W-:Y:S05]  /*2b00*/  BSYNC B1 ;  /* 0x0000000000017941 */ /* 0x000fea0003800000 */
.L_x_52:
[----:B-----5:R-:W-:Y:S01]  /*2b10*/  FMUL R14, R25, R56 ;  /* 0x00000038190e7220 */ /* 0x020fe20000400000 */
[----:B------:R-:W-:Y:S01]  /*2b20*/  ISETP.GT.AND P2, PT, R3, 0x8, P2 ;  /* 0x000000080300780c */ /* 0x000fe20001744270 */
[----:B------:R-:W-:Y:S02]  /*2b30*/  BSSY B1, `(.L_x_54) ;  /* 0x0000005000017945 */ /* 0x000fe40003800000 */
[----:B------:R-:W-:-:S05]  /*2b40*/  FFMA R37, R37, R19, R14 ;  /* 0x0000001325257223 */ /* 0x000fca000000000e */
[----:B------:R0:W-:Y:S05]  /*2b50*/  @P1 STG.E desc[UR36][R10.64+0x64], R37 ;  /* 0x000064250a001986 */ /* 0x0001ea000c101924 */
[----:B------:R-:W-:Y:S05]  /*2b60*/  @!P2 BRA `(.L_x_55) ;  /* 0x000000000004a947 */ /* 0x000fea0003800000 */
[----:B------:R0:W5:Y:S02]  /*2b70*/  LDG.E.LTC128B R25, desc[UR36][R8.64+0x60] ;  /* 0x0000602408197981 */ /* 0x000164000c1e1920 */
.L_x_55:
[----:B------:R-:W-:Y:S05]  /*2b80*/  BSYNC B1 ;  /* 0x0000000000017941 */ /* 0x000fea0003800000 */
.L_x_54:
        /* <DEDUP_REMOVED lines=8> */
.L_x_57:
[----:B------:R-:W-:Y:S05]  /*2c10*/  BSYNC B1 ;  /* 0x0000000000017941 */ /* 0x000fea0003800000 */
.L_x_56:
        /* <DEDUP_REMOVED lines=8> */
.L_x_59:
[----:B------:R-:W-:Y:S05]  /*2ca0*/  BSYNC B1 ;  /* 0x0000000000017941 */ /* 0x000fea0003800000 */
.L_x_58:
[----:B--2--5:R-:W-:Y:S01]  /*2cb0*/  FMUL R7, R25, R56 ;  /* 0x0000003819077220 */ /* 0x024fe20000400000 */
[----:B------:R-:W-:Y:S01]  /*2cc0*/  ISETP.GT.AND P0, PT, R3, RZ, P2 ;  /* 0x000000ff0300720c */ /* 0x000fe20001704270 */
[----:B------:R-:W-:Y:S02]  /*2cd0*/  BSSY B1, `(.L_x_60) ;  /* 0x0000005000017945 */ /* 0x000fe40003800000 */
[----:B------:R-:W-:-:S05]  /*2ce0*/  FFMA R7, R40, R19, R7 ;  /* 0x0000001328077223 */ /* 0x000fca0000000007 */
[----:B------:R2:W-:Y:S05]  /*2cf0*/  @P3 STG.E desc[UR36][R10.64+0x80], R7 ;  /* 0x000080070a003986 */ /* 0x0005ea000c101924 */
[----:B------:R-:W-:Y:S05]  /*2d00*/  @!P0 BRA `(.L_x_61) ;  /* 0x0000000000048947 */ /* 0x000fea0003800000 */
[----:B------:R0:W5:Y:S02]  /*2d10*/  LDG.E.LTC128B R25, desc[UR36][R4.64+0x84] ;  /* 0x0000842404197981 */ /* 0x000164000c1e1920 */
.L_x_61:
[----:B------:R-:W-:Y:S05]  /*2d20*/  BSYNC B1 ;  /* 0x0000000000017941 */ /* 0x000fea0003800000 */
.L_x_60:
[----:B-----5:R-:W-:Y:S01]  /*2d30*/  FMUL R14, R25, R56 ;  /* 0x00000038190e7220 */ /* 0x020fe20000400000 */
[----:B------:R-:W-:Y:S01]  /*2d40*/  ISETP.GT.AND P1, PT, R3, 0x8, P1 ;  /* 0x000000080300780c */ /* 0x000fe20000f24270 */
[----:B------:R-:W-:Y:S02]  /*2d50*/  BSSY B1, `(.L_x_62) ;  /* 0x0000005000017945 */ /* 0x000fe40003800000 */
[----:B------:R-:W-:-:S05]  /*2d60*/  FFMA R41, R41, R19, R14 ;  /* 0x0000001329297223 */ /* 0x000fca000000000e */
[----:B------:R0:W-:Y:S05]  /*2d70*/  @P0 STG.E desc[UR36][R10.64+0x84], R41 ;  /* 0x000084290a000986 */ /* 0x0001ea000c101924 */
[----:B------:R-:W-:Y:S05]  /*2d80*/  @!P1 BRA `(.L_x_63) ;  /* 0x0000000000049947 */ /* 0x000fea0003800000 */
[----:B------:R0:W5:Y:S02]  /*2d90*/  LDG.E.LTC128B R25, desc[UR36][R8.64+0x80] ;  /* 0x0000802408197981 */ /* 0x000164000c1e1920 */
.L_x_63:
[----:B------:R-:W-:Y:S05]  /*2da0*/  BSYNC B1 ;  /* 0x0000000000017941 */ /* 0x000fea0003800000 */
.L_x_62:
        /* <DEDUP_REMOVED lines=8> */
.L_x_65:
[----:B------:R-:W-:Y:S05]  /*2e30*/  BSYNC B1 ;  /* 0x0000000000017941 */ /* 0x000fea0003800000 */
.L_x_64:
        /* <DEDUP_REMOVED lines=8> */
.L_x_67:
[----:B------:R-:W-:Y:S05]  /*2ec0*/  BSYNC B1 ;  /* 0x0000000000017941 */ /* 0x000fea0003800000 */
.L_x_66:
[----:B--2--5:R-:W-:Y:S01]  /*2ed0*/  FMUL R7, R25, R56 ;  /* 0x0000003819077220 */ /* 0x024fe20000400000 */
[----:B------:R-:W-:Y:S01]  /*2ee0*/  ISETP.GT.AND P2, PT, R3, RZ, P1 ;  /* 0x000000ff0300720c */ /* 0x000fe20000f44270 */
[----:B------:R-:W-:Y:S02]  /*2ef0*/  BSSY B1, `(.L_x_68) ;  /* 0x0000005000017945 */ /* 0x000fe40003800000 */
[----:B------:R-:W-:-:S05]  /*2f00*/  FFMA R7, R44, R19, R7 ;  /* 0x000000132c077223 */ /* 0x000fca0000000007 */
[----:B------:R2:W-:Y:S05]  /*2f10*/  @P3 STG.E desc[UR36][R10.64+0xa0], R7 ;  /* 0x0000a0070a003986 */ /* 0x0005ea000c101924 */
[----:B------:R-:W-:Y:S05]  /*2f20*/  @!P2 BRA `(.L_x_69) ;  /* 0x000000000004a947 */ /* 0x000fea0003800000 */
[----:B------:R0:W5:Y:S02]  /*2f30*/  LDG.E.LTC128B R25, desc[UR36][R4.64+0xa4] ;  /* 0x0000a42404197981 */ /* 0x000164000c1e1920 */
.L_x_69:
[----:B------:R-:W-:Y:S05]  /*2f40*/  BSYNC B1 ;  /* 0x0000000000017941 */ /* 0x000fea0003800000 */
.L_x_68:
[----:B-----5:R-:W-:Y:S01]  /*2f50*/  FMUL R14, R25, R56 ;  /* 0x00000038190e7220 */ /* 0x020fe20000400000 */
[----:B------:R-:W-:Y:S01]  /*2f60*/  ISETP.GT.AND P0, PT, R3, 0x8, P0 ;  /* 0x000000080300780c */ /* 0x000fe20000704270 */
[----:B------:R-:W-:Y:S02]  /*2f70*/  BSSY B1, `(.L_x_70) ;  /* 0x0000005000017945 */ /* 0x000fe40003800000 */
[----:B------:R-:W-:-:S05]  /*2f80*/  FFMA R45, R45, R19, R14 ;  /* 0x000000132d2d7223 */ /* 0x000fca000000000e */
[----:B------:R0:W-:Y:S05]  /*2f90*/  @P2 STG.E desc[UR36][R10.64+0xa4], R45 ;  /* 0x0000a42d0a002986 */ /* 0x0001ea000c101924 */
[----:B------:R-:W-:Y:S05]  /*2fa0*/  @!P0 BRA `(.L_x_71) ;  /* 0x0000000000048947 */ /* 0x000fea0003800000 */
[----:B------:R0:W5:Y:S02]  /*2fb0*/  LDG.E.LTC128B R25, desc[UR36][R8.64+0xa0] ;  /* 0x0000a02408197981 */ /* 0x000164000c1e1920 */
.L_x_71:
[----:B------:R-:W-:Y:S05]  /*2fc0*/  BSYNC B1 ;  /* 0x0000000000017941 */ /* 0x000fea0003800000 */
.L_x_70:
        /* <DEDUP_REMOVED lines=8> */
.L_x_73:
[----:B------:R-:W-:Y:S05]  /*3050*/  BSYNC B1 ;  /* 0x0000000000017941 */ /* 0x000fea0003800000 */
.L_x_72:
        /* <DEDUP_REMOVED lines=8> */
.L_x_75:
[----:B------:R-:W-:Y:S05]  /*30e0*/  BSYNC B1 ;  /* 0x0000000000017941 */ /* 0x000fea0003800000 */
.L_x_74:
[----:B--2--5:R-:W-:Y:S01]  /*30f0*/  FMUL R7, R25, R56 ;  /* 0x0000003819077220 */ /* 0x024fe20000400000 */
[----:B------:R-:W-:Y:S01]  /*3100*/  ISETP.GT.AND P1, PT, R3, RZ, P0 ;  /* 0x000000ff0300720c */ /* 0x000fe20000724270 */
[----:B------:R-:W-:Y:S02]  /*3110*/  BSSY B1, `(.L_x_76) ;  /* 0x0000005000017945 */ /* 0x000fe40003800000 */
[----:B------:R-:W-:-:S05]  /*3120*/  FFMA R7, R48, R19, R7 ;  /* 0x0000001330077223 */ /* 0x000fca0000000007 */
[----:B------:R2:W-:Y:S05]  /*3130*/  @P3 STG.E desc[UR36][R10.64+0xc0], R7 ;  /* 0x0000c0070a003986 */ /* 0x0005ea000c101924 */
[----:B------:R-:W-:Y:S05]  /*3140*/  @!P1 BRA `(.L_x_77) ;  /* 0x0000000000049947 */ /* 0x000fea0003800000 */
[----:B------:R0:W5:Y:S02]  /*3150*/  LDG.E.LTC128B R25, desc[UR36][R4.64+0xc4] ;  /* 0x0000c42404197981 */ /* 0x000164000c1e1920 */
.L_x_77:
[----:B------:R-:W-:Y:S05]  /*3160*/  BSYNC B1 ;  /* 0x0000000000017941 */ /* 0x000fea0003800000 */
.L_x_76:
[----:B-----5:R-:W-:Y:S01]  /*3170*/  FMUL R14, R25, R56 ;  /* 0x00000038190e7220 */ /* 0x020fe20000400000 */
[----:B------:R-:W-:Y:S01]  /*3180*/  ISETP.GT.AND P2, PT, R3, 0x8, P2 ;  /* 0x000000080300780c */ /* 0x000fe20001744270 */
[----:B------:R-:W-:Y:S02]  /*3190*/  BSSY B1, `(.L_x_78) ;  /* 0x0000005000017945 */ /* 0x000fe40003800000 */
[----:B------:R-:W-:-:S05]  /*31a0*/  FFMA R49, R49, R19, R14 ;  /* 0x0000001331317223 */ /* 0x000fca000000000e */
[----:B------:R0:W-:Y:S05]  /*31b0*/  @P1 STG.E desc[UR36][R10.64+0xc4], R49 ;  /* 0x0000c4310a001986 */ /* 0x0001ea000c101924 */
[----:B------:R-:W-:Y:S05]  /*31c0*/  @!P2 BRA `(.L_x_79) ;  /* 0x000000000004a947 */ /* 0x000fea0003800000 */
[----:B------:R0:W5:Y:S02]  /*31d0*/  LDG.E.LTC128B R25, desc[UR36][R8.64+0xc0] ;  /* 0x0000c02408197981 */ /* 0x000164000c1e1920 */
.L_x_79:
[----:B------:R-:W-:Y:S05]  /*31e0*/  BSYNC B1 ;  /* 0x0000000000017941 */ /* 0x000fea0003800000 */
.L_x_78:
        /* <DEDUP_REMOVED lines=8> */
.L_x_81:
[----:B------:R-:W-:Y:S05]  /*3270*/  BSYNC B1 ;  /* 0x0000000000017941 */ /* 0x000fea0003800000 */
.L_x_80:
[----:B-----5:R-:W-:Y:S01]  /*3280*/  FMUL R14, R25, R56 ;  /* 0x00000038190e7220 */ /* 0x020fe20000400000 */
[----:B------:R-:W-:Y:S01]  /*3290*/  ISETP.GT.AND P2, PT, R6, 0x39, PT ;  /* 0x000000390600780c */ /* 0x000fe20003f44270 */
[----:B------:R-:W-:Y:S01]  /*32a0*/  @P0 IMAD.MOV.U32 R6, RZ, RZ, R12 ;  /* 0x000000ffff060224 */ /* 0x000fe200078e000c */
[----:B------:R-:W-:Y:S01]  /*32b0*/  ISETP.GT.AND P3, PT, R3, RZ, P1 ;  /* 0x000000ff0300720c */ /* 0x000fe20000f64270 */
[----:B------:R-:W-:Y:S01]  /*32c0*/  FFMA R51, R51, R19, R14 ;  /* 0x0000001333337223 */ /* 0x000fe2000000000e */
[----:B--2---:R-:W-:Y:S01]  /*32d0*/  @P0 IMAD.MOV.U32 R7, RZ, RZ, R13 ;  /* 0x000000ffff070224 */ /* 0x004fe200078e000d */
[----:B------:R-:W-:Y:S04]  /*32e0*/  BSSY B1, `(.L_x_82) ;  /* 0x0000004000017945 */ /* 0x000fe80003800000 */
[----:B------:R2:W-:Y:S06]  /*32f0*/  @P0 STG.E desc[UR36][R6.64+0xc4], R51 ;  /* 0x0000c43306000986 */ /* 0x0005ec000c101924 */
[----:B------:R-:W-:Y:S05]  /*3300*/  @!P3 BRA `(.L_x_83) ;  /* 0x000000000004b947 */ /* 0x000fea0003800000 */
[----:B------:R0:W5:Y:S02]  /*3310*/  LDG.E.LTC128B R25, desc[UR36][R4.64+0xe0] ;  /* 0x0000e02404197981 */ /* 0x000164000c1e1920 */
.L_x_83:
[----:B------:R-:W-:Y:S05]  /*3320*/  BSYNC B1 ;  /* 0x0000000000017941 */ /* 0x000fea0003800000 */
.L_x_82:
[----:B--2--5:R-:W-:Y:S01]  /*3330*/  FMUL R7, R25, R56 ;  /* 0x0000003819077220 */ /* 0x024fe20000400000 */
[----:B------:R-:W-:Y:S01]  /*3340*/  @P3 IMAD.MOV.U32 R6, RZ, RZ, R10 ;  /* 0x000000ffff063224 */ /* 0x000fe200078e000a */
[----:B------:R-:W-:Y:S01]  /*3350*/  ISETP.GT.AND P0, PT, R3, RZ, P2 ;  /* 0x000000ff0300720c */ /* 0x000fe20001704270 */
[----:B------:R-:W-:Y:S01]  /*3360*/  BSSY B1, `(.L_x_84) ;  /* 0x0000006000017945 */ /* 0x000fe20003800000 */
[----:B------:R-:W-:Y:S01]  /*3370*/  FFMA R15, R52, R19, R7 ;  /* 0x00000013340f7223 */ /* 0x000fe20000000007 */
[----:B------:R-:W-:-:S05]  /*3380*/  @P3 IMAD.MOV.U32 R7, RZ, RZ, R11 ;  /* 0x000000ffff073224 */ /* 0x000fca00078e000b */
[----:B------:R2:W-:Y:S05]  /*3390*/  @P3 STG.E desc[UR36][R6.64+0xe0], R15 ;  /* 0x0000e00f06003986 */ /* 0x0005ea000c101924 */
[----:B------:R-:W-:Y:S05]  /*33a0*/  @!P0 BRA `(.L_x_85) ;  /* 0x0000000000048947 */ /* 0x000fea0003800000 */
[----:B------:R0:W5:Y:S02]  /*33b0*/  LDG.E.LTC128B R25, desc[UR36][R4.64+0xe4] ;  /* 0x0000e42404197981 */ /* 0x000164000c1e1920 */
.L_x_85:
[----:B------:R-:W-:Y:S05]  /*33c0*/  BSYNC B1 ;  /* 0x0000000000017941 */ /* 0x000fea0003800000 */
.L_x_84:
[----:B01--45:R-:W-:Y:S01]  /*33d0*/  FMUL R4, R25, R56 ;  /* 0x0000003819047220 */ /* 0x033fe20000400000 */
[----:B------:R-:W-:Y:S01]  /*33e0*/  ISETP.GT.AND P1, PT, R3, 0x8, P1 ;  /* 0x000000080300780c */ /* 0x000fe20000f24270 */
[----:B------:R-:W-:Y:S02]  /*33f0*/  BSSY B1, `(.L_x_86) ;  /* 0x0000005000017945 */ /* 0x000fe40003800000 */
[----:B------:R-:W-:-:S05]  /*3400*/  FFMA R53, R53, R19, R4 ;  /* 0x0000001335357223 */ /* 0x000fca0000000004 */
[----:B------:R0:W-:Y:S05]  /*3410*/  @P0 STG.E desc[UR36][R10.64+0xe4], R53 ;  /* 0x0000e4350a000986 */ /* 0x0001ea000c101924 */
[----:B------:R-:W-:Y:S05]  /*3420*/  @!P1 BRA `(.L_x_87) ;  /* 0x0000000000049947 */ /* 0x000fea0003800000 */
[----:B------:R1:W5:Y:S02]  /*3430*/  LDG.E.LTC128B R25, desc[UR36][R8.64+0xe0] ;  /* 0x0000e02408197981 */ /* 0x000364000c1e1920 */
.L_x_87:
[----:B------:R-:W-:Y:S05]  /*3440*/  BSYNC B1 ;  /* 0x0000000000017941 */ /* 0x000fea0003800000 */
.L_x_86:
[----:B-----5:R-:W-:Y:S01]  /*3450*/  FMUL R5, R25, R56 ;  /* 0x0000003819057220 */ /* 0x020fe20000400000 */
[----:B------:R-:W-:Y:S01]  /*3460*/  @P1 IMAD.MOV.U32 R4, RZ, RZ, R12 ;  /* 0x000000ffff041224 */ /* 0x000fe200078e000c */
[----:B------:R-:W-:Y:S01]  /*3470*/  ISETP.GT.AND P2, PT, R3, 0x8, P2 ;  /* 0x000000080300780c */ /* 0x000fe20001744270 */
[----:B------:R-:W-:Y:S01]  /*3480*/  BSSY B1, `(.L_x_88) ;  /* 0x0000006000017945 */ /* 0x000fe20003800000 */
[----:B--2---:R-:W-:Y:S01]  /*3490*/  FFMA R7, R54, R19, R5 ;  /* 0x0000001336077223 */ /* 0x004fe20000000005 */
[----:B------:R-:W-:-:S05]  /*34a0*/  @P1 IMAD.MOV.U32 R5, RZ, RZ, R13 ;  /* 0x000000ffff051224 */ /* 0x000fca00078e000d */
[----:B------:R2:W-:Y:S05]  /*34b0*/  @P1 STG.E desc[UR36][R4.64+0xe0], R7 ;  /* 0x0000e00704001986 */ /* 0x0005ea000c101924 */
[----:B------:R-:W-:Y:S05]  /*34c0*/  @!P2 BRA `(.L_x_89) ;  /* 0x000000000004a947 */ /* 0x000fea0003800000 */
[----:B------:R4:W5:Y:S02]  /*34d0*/  LDG.E.LTC128B R25, desc[UR36][R8.64+0xe4] ;  /* 0x0000e42408197981 */ /* 0x000964000c1e1920 */
.L_x_89:
[----:B------:R-:W-:Y:S05]  /*34e0*/  BSYNC B1 ;  /* 0x0000000000017941 */ /* 0x000fea0003800000 */
.L_x_88:
[----:B--2--5:R-:W-:-:S04]  /*34f0*/  FMUL R4, R25, R56 ;  /* 0x0000003819047220 */ /* 0x024fc80000400000 */
[----:B------:R-:W-:Y:S01]  /*3500*/  FFMA R55, R55, R19, R4 ;  /* 0x0000001337377223 */ /* 0x000fe20000000004 */
[----:B------:R-:W-:Y:S06]  /*3510*/  @!P2 BRA `(.L_x_90) ;  /* 0x0000000400f0a947 */ /* 0x000fec0003800000 */
[----:B------:R2:W-:Y:S01]  /*3520*/  STG.E desc[UR36][R12.64+0xe4], R55 ;  /* 0x0000e4370c007986 */ /* 0x0005e2000c101924 */
[----:B------:R-:W-:Y:S05]  /*3530*/  BRA `(.L_x_90) ;  /* 0x0000000400e87947 */ /* 0x000fea0003800000 */
.L_x_29:
[----:B------:R-:W-:Y:S01]  /*3540*/  ISETP.GT.AND P0, PT, R6, 0x1, PT ;  /* 0x000000010600780c */ /* 0x000fe20003f04270 */
[----:B------:R-:W-:Y:S01]  /*3550*/  ULDC.64 UR4, c[0x0][0x5c0] ;  /* 0x0001700000047ab9 */ /* 0x000fe20000000a00 */
[-C--:B------:R-:W-:Y:S01]  /*3560*/  FMUL R7, R24, R19.reuse ;  /* 0x0000001318077220 */ /* 0x080fe20000400000 */
[C---:B------:R-:W-:Y:S01]  /*3570*/  LEA R4, P4, R70.reuse, UR4, 0x2 ;  /* 0x0000000446047c11 */ /* 0x040fe2000f8810ff */
[-C--:B------:R-:W-:Y:S01]  /*3580*/  FMUL R25, R25, R19.reuse ;  /* 0x0000001319197220 */ /* 0x080fe20000400000 */
[----:B------:R-:W-:Y:S01]  /*3590*/  ISETP.GT.AND P2, PT, R3, RZ, P0 ;  /* 0x000000ff0300720c */ /* 0x000fe20000744270 */
[-C--:B------:R-:W-:Y:S01]  /*35a0*/  FMUL R27, R27, R19.reuse ;  /* 0x000000131b1b7220 */ /* 0x080fe20000400000 */
[----:B------:R-:W-:Y:S01]  /*35b0*/  LEA.HI.X R5, R70, UR5, R79, 0x2, P4 ;  /* 0x0000000546057c11 */ /* 0x000fe2000a0f144f */
[-C--:B------:R-:W-:Y:S01]  /*35c0*/  FMUL R11, R28, R19.reuse ;  /* 0x000000131c0b7220 */ /* 0x080fe20000400000 */
[----:B------:R-:W-:Y:S01]  /*35d0*/  ISETP.GT.AND P3, PT, R3, 0x8, P3 ;  /* 0x000000080300780c */ /* 0x000fe20001f64270 */
[-C--:B------:R-:W-:Y:S01]  /*35e0*/  FMUL R29, R29, R19.reuse ;  /* 0x000000131d1d7220 */ /* 0x080fe20000400000 */
[----:B------:R-:W-:Y:S01]  /*35f0*/  ISETP.GT.AND P0, PT, R3, 0x8, P0 ;  /* 0x000000080300780c */ /* 0x000fe20000704270 */
[----:B------:R0:W-:Y:S01]  /*3600*/  @P1 STG.E desc[UR36][R4.64], R7 ;  /* 0x0000000704001986 */ /* 0x0001e2000c101924 */
[C---:B------:R-:W-:Y:S01]  /*3610*/  ISETP.GT.AND P5, PT, R6.reuse, 0x8, PT ;  /* 0x000000080600780c */ /* 0x040fe20003fa4270 */
[-C--:B------:R-:W-:Y:S01]  /*3620*/  FMUL R31, R31, R19.reuse ;  /* 0x000000131f1f7220 */ /* 0x080fe20000400000 */
[----:B------:R-:W-:Y:S01]  /*3630*/  SHF.L.U64.HI R9, R57, 0x2, R58 ;  /* 0x0000000239097819 */ /* 0x000fe2000001023a */
[-C--:B------:R-:W-:Y:S01]  /*3640*/  FMUL R33, R33, R19.reuse ;  /* 0x0000001321217220 */ /* 0x080fe20000400000 */
[----:B------:R-:W-:Y:S01]  /*3650*/  LEA R8, P1, R57, R4, 0x2 ;  /* 0x0000000439087211 */ /* 0x000fe200078210ff */
[----:B------:R-:W-:Y:S01]  /*3660*/  @P2 STG.E desc[UR36][R4.64+0x4], R25 ;  /* 0x0000041904002986 */ /* 0x000fe2000c101924 */
[----:B------:R-:W-:Y:S01]  /*3670*/  ISETP.GT.AND P4, PT, R6, 0x9, PT ;  /* 0x000000090600780c */ /* 0x000fe20003f84270 */
[-C--:B------:R-:W-:Y:S01]  /*3680*/  FMUL R35, R35, R19.reuse ;  /* 0x0000001323237220 */ /* 0x080fe20000400000 */
[----:B------:R-:W-:Y:S01]  /*3690*/  ISETP.GT.AND P2, PT, R3, RZ, P5 ;  /* 0x000000ff0300720c */ /* 0x000fe20002f44270 */
[----:B------:R-:W-:Y:S01]  /*36a0*/  IMAD.X R9, R9, 0x1, R5, P1 ;  /* 0x0000000109097824 */ /* 0x000fe200008e0605 */
[C---:B------:R-:W-:Y:S01]  /*36b0*/  ISETP.GT.AND P1, PT, R3.reuse, RZ, P4 ;  /* 0x000000ff0300720c */ /* 0x040fe20002724270 */
[-C--:B0-----:R-:W-:Y:S01]  /*36c0*/  FMUL R7, R26, R19.reuse ;  /* 0x000000131a077220 */ /* 0x081fe20000400000 */
[----:B------:R-:W-:Y:S01]  /*36d0*/  ISETP.GT.AND P4, PT, R3, 0x8, P4 ;  /* 0x000000080300780c */ /* 0x000fe20002784270 */
[-C--:B------:R-:W-:Y:S01]  /*36e0*/  FMUL R37, R37, R19.reuse ;  /* 0x0000001325257220 */ /* 0x080fe20000400000 */
[-C--:B------:R-:W-:Y:S01]  /*36f0*/  FMUL R39, R39, R19.reuse ;  /* 0x0000001327277220 */ /* 0x080fe20000400000 */
[-C--:B------:R-:W-:Y:S01]  /*3700*/  FMUL R41, R41, R19.reuse ;  /* 0x0000001329297220 */ /* 0x080fe20000400000 */
[----:B------:R0:W-:Y:S01]  /*3710*/  @P3 STG.E desc[UR36][R8.64], R7 ;  /* 0x0000000708003986 */ /* 0x0001e2000c101924 */
[C---:B------:R-:W-:Y:S01]  /*3720*/  ISETP.GT.AND P3, PT, R6.reuse, 0x11, PT ;  /* 0x000000110600780c */ /* 0x040fe20003f64270 */
[-C--:B------:R-:W-:Y:S01]  /*3730*/  FMUL R43, R43, R19.reuse ;  /* 0x000000132b2b7220 */ /* 0x080fe20000400000 */
[-C--:B------:R-:W-:Y:S01]  /*3740*/  FMUL R45, R45, R19.reuse ;  /* 0x000000132d2d7220 */ /* 0x080fe20000400000 */
[----:B------:R-:W-:Y:S01]  /*3750*/  @P0 STG.E desc[UR36][R8.64+0x4], R27 ;  /* 0x0000041b08000986 */ /* 0x000fe2000c101924 */
[----:B------:R-:W-:Y:S01]  /*3760*/  ISETP.GT.AND P0, PT, R3, 0x8, P5 ;  /* 0x000000080300780c */ /* 0x000fe20002f04270 */
[-C--:B------:R-:W-:Y:S01]  /*3770*/  FMUL R47, R47, R19.reuse ;  /* 0x000000132f2f7220 */ /* 0x080fe20000400000 */
[----:B------:R-:W-:Y:S01]  /*3780*/  ISETP.GT.AND P5, PT, R6, 0x10, PT ;  /* 0x000000100600780c */ /* 0x000fe20003fa4270 */
[----:B------:R1:W-:Y:S01]  /*3790*/  @P2 STG.E desc[UR36][R4.64+0x20], R11 ;  /* 0x0000200b04002986 */ /* 0x0003e2000c101924 */
[-C--:B------:R-:W-:Y:S01]  /*37a0*/  FMUL R49, R49, R19.reuse ;  /* 0x0000001331317220 */ /* 0x080fe20000400000 */
[-C--:B------:R-:W-:Y:S01]  /*37b0*/  FMUL R51, R51, R19.reuse ;  /* 0x0000001333337220 */ /* 0x080fe20000400000 */
[C---:B------:R-:W-:Y:S01]  /*37c0*/  ISETP.GT.AND P2, PT, R3.reuse, RZ, P5 ;  /* 0x000000ff0300720c */ /* 0x040fe20002f44270 */
[----:B------:R-:W-:Y:S01]  /*37d0*/  @P1 STG.E desc[UR36][R4.64+0x24], R29 ;  /* 0x0000241d04001986 */ /* 0x000fe2000c101924 */
[-C--:B0-----:R-:W-:Y:S01]  /*37e0*/  FMUL R7, R30, R19.reuse ;  /* 0x000000131e077220 */ /* 0x081fe20000400000 */
[----:B------:R-:W-:Y:S01]  /*37f0*/  ISETP.GT.AND P1, PT, R3, RZ, P3 ;  /* 0x000000ff0300720c */ /* 0x000fe20001f24270 */
[-C--:B------:R-:W-:Y:S01]  /*3800*/  FMUL R53, R53, R19.reuse ;  /* 0x0000001335357220 */ /* 0x080fe20000400000 */
[C---:B------:R-:W-:Y:S01]  /*3810*/  ISETP.GT.AND P3, PT, R3.reuse, 0x8, P3 ;  /* 0x000000080300780c */ /* 0x040fe20001f64270 */
[-C--:B------:R-:W-:Y:S01]  /*3820*/  FMUL R13, R54, R19.reuse ;  /* 0x00000013360d7220 */ /* 0x080fe20000400000 */
[----:B------:R0:W-:Y:S01]  /*3830*/  @P0 STG.E desc[UR36][R8.64+0x20], R7 ;  /* 0x0000200708000986 */ /* 0x0001e2000c101924 */
[----:B------:R-:W-:Y:S01]  /*3840*/  ISETP.GT.AND P0, PT, R3, 0x8, P5 ;  /* 0x000000080300780c */ /* 0x000fe20002f04270 */
[-C--:B-1----:R-:W-:Y:S01]  /*3850*/  FMUL R11, R32, R19.reuse ;  /* 0x00000013200b7220 */ /* 0x082fe20000400000 */
[C---:B------:R-:W-:Y:S01]  /*3860*/  ISETP.GT.AND P5, PT, R6.reuse, 0x18, PT ;  /* 0x000000180600780c */ /* 0x040fe20003fa4270 */
[----:B------:R-:W-:Y:S01]  /*3870*/  @P4 STG.E desc[UR36][R8.64+0x24], R31 ;  /* 0x0000241f08004986 */ /* 0x000fe2000c101924 */
[----:B------:R-:W-:Y:S01]  /*3880*/  ISETP.GT.AND P4, PT, R6, 0x19, PT ;  /* 0x000000190600780c */ /* 0x000fe20003f84270 */
[----:B------:R-:W-:-:S02]  /*3890*/  FMUL R55, R55, R19 ;  /* 0x0000001337377220 */ /* 0x000fc40000400000 */
[----:B------:R1:W-:Y:S01]  /*38a0*/  @P2 STG.E desc[UR36][R4.64+0x40], R11 ;  /* 0x0000400b04002986 */ /* 0x0003e2000c101924 */
[----:B------:R-:W-:-:S03]  /*38b0*/  ISETP.GT.AND P2, PT, R3, RZ, P5 ;  /* 0x000000ff0300720c */ /* 0x000fc60002f44270 */
[----:B------:R-:W-:Y:S01]  /*38c0*/  @P1 STG.E desc[UR36][R4.64+0x44], R33 ;  /* 0x0000442104001986 */ /* 0x000fe2000c101924 */
[C---:B------:R-:W-:Y:S01]  /*38d0*/  ISETP.GT.AND P1, PT, R3.reuse, RZ, P4 ;  /* 0x000000ff0300720c */ /* 0x040fe20002724270 */
[----:B0-----:R-:W-:Y:S01]  /*38e0*/  FMUL R7, R34, R19 ;  /* 0x0000001322077220 */ /* 0x001fe20000400000 */
[----:B------:R-:W-:-:S04]  /*38f0*/  ISETP.GT.AND P4, PT, R3, 0x8, P4 ;  /* 0x000000080300780c */ /* 0x000fc80002784270 */
[----:B------:R0:W-:Y:S01]  /*3900*/  @P0 STG.E desc[UR36][R8.64+0x40], R7 ;  /* 0x0000400708000986 */ /* 0x0001e2000c101924 */
[----:B-1----:R-:W-:Y:S01]  /*3910*/  FMUL R11, R36, R19 ;  /* 0x00000013240b7220 */ /* 0x002fe20000400000 */
[----:B------:R-:W-:Y:S02]  /*3920*/  ISETP.GT.AND P0, PT, R3, 0x8, P5 ;  /* 0x000000080300780c */ /* 0x000fe40002f04270 */
[----:B------:R-:W-:Y:S01]  /*3930*/  @P3 STG.E desc[UR36][R8.64+0x44], R35 ;  /* 0x0000442308003986 */ /* 0x000fe2000c101924 */
[----:B------:R-:W-:-:S03]  /*3940*/  ISETP.GT.AND P5, PT, R6, 0x20, PT ;  /* 0x000000200600780c */ /* 0x000fc60003fa4270 */
[----:B------:R1:W-:Y:S01]  /*3950*/  @P2 STG.E desc[UR36][R4.64+0x60], R11 ;  /* 0x0000600b04002986 */ /* 0x0003e2000c101924 */
[----:B------:R-:W-:Y:S02]  /*3960*/  ISETP.GT.AND P2, PT, R6, 0x21, PT ;  /* 0x000000210600780c */ /* 0x000fe40003f44270 */
[C---:B------:R-:W-:Y:S01]  /*3970*/  ISETP.GT.AND P3, PT, R3.reuse, RZ, P5 ;  /* 0x000000ff0300720c */ /* 0x040fe20002f64270 */
[----:B------:R-:W-:Y:S01]  /*3980*/  @P1 STG.E desc[UR36][R4.64+0x64], R37 ;  /* 0x0000642504001986 */ /* 0x000fe2000c101924 */
[C---:B------:R-:W-:Y:S01]  /*3990*/  ISETP.GT.AND P1, PT, R3.reuse, RZ, P2 ;  /* 0x000000ff0300720c */ /* 0x040fe20001724270 */
[----:B0-----:R-:W-:Y:S01]  /*39a0*/  FMUL R7, R38, R19 ;  /* 0x0000001326077220 */ /* 0x001fe20000400000 */
[----:B------:R-:W-:-:S04]  /*39b0*/  ISETP.GT.AND P2, PT, R3, 0x8, P2 ;  /* 0x000000080300780c */ /* 0x000fc80001744270 */
[----:B------:R0:W-:Y:S01]  /*39c0*/  @P0 STG.E desc[UR36][R8.64+0x60], R7 ;  /* 0x0000600708000986 */ /* 0x0001e2000c101924 */
[----:B-1----:R-:W-:Y:S01]  /*39d0*/  FMUL R11, R40, R19 ;  /* 0x00000013280b7220 */ /* 0x002fe20000400000 */
[----:B------:R-:W-:Y:S02]  /*39e0*/  ISETP.GT.AND P0, PT, R3, 0x8, P5 ;  /* 0x000000080300780c */ /* 0x000fe40002f04270 */
[----:B------:R-:W-:Y:S04]  /*39f0*/  @P4 STG.E desc[UR36][R8.64+0x64], R39 ;  /* 0x0000642708004986 */ /* 0x000fe8000c101924 */
[----:B------:R1:W-:Y:S01]  /*3a00*/  @P3 STG.E desc[UR36][R4.64+0x80], R11 ;  /* 0x0000800b04003986 */ /* 0x0003e2000c101924 */
[----:B------:R-:W-:-:S03]  /*3a10*/  ISETP.GT.AND P3, PT, R6, 0x28, PT ;  /* 0x000000280600780c */ /* 0x000fc60003f64270 */
[----:B------:R-:W-:Y:S01]  /*3a20*/  @P1 STG.E desc[UR36][R4.64+0x84], R41 ;  /* 0x0000842904001986 */ /* 0x000fe2000c101924 */
[----:B------:R-:W-:Y:S01]  /*3a30*/  ISETP.GT.AND P1, PT, R6, 0x29, PT ;  /* 0x000000290600780c */ /* 0x000fe20003f24270 */
[-C--:B0-----:R-:W-:Y:S01]  /*3a40*/  FMUL R7, R42, R19.reuse ;  /* 0x000000132a077220 */ /* 0x081fe20000400000 */
[C---:B------:R-:W-:Y:S02]  /*3a50*/  ISETP.GT.AND P5, PT, R3.reuse, RZ, P3 ;  /* 0x000000ff0300720c */ /* 0x040fe40001fa4270 */
[C---:B------:R-:W-:Y:S02]  /*3a60*/  ISETP.GT.AND P4, PT, R3.reuse, RZ, P1 ;  /* 0x000000ff0300720c */ /* 0x040fe40000f84270 */
[----:B------:R0:W-:Y:S01]  /*3a70*/  @P0 STG.E desc[UR36][R8.64+0x80], R7 ;  /* 0x0000800708000986 */ /* 0x0001e2000c101924 */
[----:B-1----:R-:W-:Y:S01]  /*3a80*/  FMUL R11, R44, R19 ;  /* 0x000000132c0b7220 */ /* 0x002fe20000400000 */
[----:B------:R-:W-:Y:S02]  /*3a90*/  ISETP.GT.AND P3, PT, R3, 0x8, P3 ;  /* 0x000000080300780c */ /* 0x000fe40001f64270 */
[----:B------:R-:W-:Y:S01]  /*3aa0*/  @P2 STG.E desc[UR36][R8.64+0x84], R43 ;  /* 0x0000842b08002986 */ /* 0x000fe2000c101924 */
[----:B------:R-:W-:-:S02]  /*3ab0*/  ISETP.GT.AND P0, PT, R6, 0x30, PT ;  /* 0x000000300600780c */ /* 0x000fc40003f04270 */
[C---:B------:R-:W-:Y:S02]  /*3ac0*/  ISETP.GT.AND P1, PT, R3.reuse, 0x8, P1 ;  /* 0x000000080300780c */ /* 0x040fe40000f24270 */
[----:B------:R-:W-:Y:S01]  /*3ad0*/  ISETP.GT.AND P2, PT, R6, 0x31, PT ;  /* 0x000000310600780c */ /* 0x000fe20003f44270 */
[----:B------:R1:W-:Y:S01]  /*3ae0*/  @P5 STG.E desc[UR36][R4.64+0xa0], R11 ;  /* 0x0000a00b04005986 */ /* 0x0003e2000c101924 */
[C---:B------:R-:W-:Y:S01]  /*3af0*/  ISETP.GT.AND P5, PT, R3.reuse, RZ, P0 ;  /* 0x000000ff0300720c */ /* 0x040fe200007a4270 */
[-C--:B0-----:R-:W-:Y:S01]  /*3b00*/  FMUL R7, R46, R19.reuse ;  /* 0x000000132e077220 */ /* 0x081fe20000400000 */
[C---:B------:R-:W-:Y:S01]  /*3b10*/  ISETP.GT.AND P0, PT, R3.reuse, 0x8, P0 ;  /* 0x000000080300780c */ /* 0x040fe20000704270 */
[----:B------:R-:W-:Y:S01]  /*3b20*/  @P4 STG.E desc[UR36][R4.64+0xa4], R45 ;  /* 0x0000a42d04004986 */ /* 0x000fe2000c101924 */
[C---:B------:R-:W-:Y:S02]  /*3b30*/  ISETP.GT.AND P4, PT, R3.reuse, RZ, P2 ;  /* 0x000000ff0300720c */ /* 0x040fe40001784270 */
[----:B------:R-:W-:Y:S01]  /*3b40*/  ISETP.GT.AND P2, PT, R3, 0x8, P2 ;  /* 0x000000080300780c */ /* 0x000fe20001744270 */
[----:B------:R0:W-:Y:S01]  /*3b50*/  @P3 STG.E desc[UR36][R8.64+0xa0], R7 ;  /* 0x0000a00708003986 */ /* 0x0001e2000c101924 */
[----:B------:R-:W-:Y:S01]  /*3b60*/  ISETP.GT.AND P3, PT, R6, 0x39, PT ;  /* 0x000000390600780c */ /* 0x000fe20003f64270 */
[----:B-1----:R-:W-:-:S02]  /*3b70*/  FMUL R11, R48, R19 ;  /* 0x00000013300b7220 */ /* 0x002fc40000400000 */
[----:B------:R-:W-:Y:S01]  /*3b80*/  @P1 STG.E desc[UR36][R8.64+0xa4], R47 ;  /* 0x0000a42f08001986 */ /* 0x000fe2000c101924 */
[----:B------:R-:W-:-:S03]  /*3b90*/  ISETP.GT.AND P1, PT, R6, 0x38, PT ;  /* 0x000000380600780c */ /* 0x000fc60003f24270 */
[----:B------:R-:W-:Y:S01]  /*3ba0*/  @P0 IMAD.MOV.U32 R6, RZ, RZ, R8 ;  /* 0x000000ffff060224 */ /* 0x000fe200078e0008 */
[----:B------:R1:W-:Y:S01]  /*3bb0*/  @P5 STG.E desc[UR36][R4.64+0xc0], R11 ;  /* 0x0000c00b04005986 */ /* 0x0003e2000c101924 */
[C---:B------:R-:W-:Y:S02]  /*3bc0*/  ISETP.GT.AND P5, PT, R3.reuse, RZ, P3 ;  /* 0x000000ff0300720c */ /* 0x040fe40001fa4270 */
[C---:B------:R-:W-:Y:S01]  /*3bd0*/  ISETP.GT.AND P3, PT, R3.reuse, 0x8, P3 ;  /* 0x000000080300780c */ /* 0x040fe20001f64270 */
[----:B------:R-:W-:Y:S01]  /*3be0*/  @P4 STG.E desc[UR36][R4.64+0xc4], R49 ;  /* 0x0000c43104004986 */ /* 0x000fe2000c101924 */
[C---:B------:R-:W-:Y:S01]  /*3bf0*/  ISETP.GT.AND P4, PT, R3.reuse, RZ, P1 ;  /* 0x000000ff0300720c */ /* 0x040fe20000f84270 */
[----:B0-----:R-:W-:Y:S01]  /*3c00*/  @P0 IMAD.MOV.U32 R7, RZ, RZ, R9 ;  /* 0x000000ffff070224 */ /* 0x001fe200078e0009 */
[----:B------:R-:W-:Y:S01]  /*3c10*/  ISETP.GT.AND P1, PT, R3, 0x8, P1 ;  /* 0x000000080300780c */ /* 0x000fe20000f24270 */
[-C--:B------:R-:W-:Y:S01]  /*3c20*/  FMUL R3, R50, R19.reuse ;  /* 0x0000001332037220 */ /* 0x080fe20000400000 */
[----:B-1----:R-:W-:-:S04]  /*3c30*/  FMUL R11, R52, R19 ;  /* 0x00000013340b7220 */ /* 0x002fc80000400000 */
[----:B------:R0:W-:Y:S02]  /*3c40*/  @P0 STG.E desc[UR36][R6.64+0xc0], R3 ;  /* 0x0000c00306000986 */ /* 0x0001e4000c101924 */
[----:B0-----:R-:W-:Y:S02]  /*3c50*/  @P2 IMAD.MOV.U32 R6, RZ, RZ, R8 ;  /* 0x000000ffff062224 */ /* 0x001fe400078e0008 */
[----:B------:R-:W-:-:S05]  /*3c60*/  @P2 IMAD.MOV.U32 R7, RZ, RZ, R9 ;  /* 0x000000ffff072224 */ /* 0x000fca00078e0009 */
[----:B------:R-:W-:Y:S04]  /*3c70*/  @P2 STG.E desc[UR36][R6.64+0xc4], R51 ;  /* 0x0000c43306002986 */ /* 0x000fe8000c101924 */
[----:B------:R-:W-:Y:S04]  /*3c80*/  @P4 STG.E desc[UR36][R4.64+0xe0], R11 ;  /* 0x0000e00b04004986 */ /* 0x000fe8000c101924 */
[----:B------:R0:W-:Y:S02]  /*3c90*/  @P5 STG.E desc[UR36][R4.64+0xe4], R53 ;  /* 0x0000e43504005986 */ /* 0x0001e4000c101924 */
[----:B0-----:R-:W-:-:S02]  /*3ca0*/  @P1 IMAD.MOV.U32 R4, RZ, RZ, R8 ;  /* 0x000000ffff041224 */ /* 0x001fc400078e0008 */
[----:B------:R-:W-:-:S05]  /*3cb0*/  @P1 IMAD.MOV.U32 R5, RZ, RZ, R9 ;  /* 0x000000ffff051224 */ /* 0x000fca00078e0009 */
[----:B------:R0:W-:Y:S04]  /*3cc0*/  @P1 STG.E desc[UR36][R4.64+0xe0], R13 ;  /* 0x0000e00d04001986 */ /* 0x0001e8000c101924 */
[----:B------:R0:W-:Y:S02]  /*3cd0*/  @P3 STG.E desc[UR36][R8.64+0xe4], R55 ;  /* 0x0000e43708003986 */ /* 0x0001e4000c101924 */
.L_x_90:
[----:B------:R-:W-:Y:S05]  /*3ce0*/  BSYNC B0 ;  /* 0x0000000000007941 */ /* 0x000fea0003800000 */
.L_x_28:
[----:B------:R-:W-:Y:S01]  /*3cf0*/  IADD3 R16, P0, R16, UR38, RZ ;  /* 0x0000002610107c10 */ /* 0x000fe2000ff1e0ff */
[----:B------:R-:W-:Y:S01]  /*3d00*/  ULDC.64 UR4, c[0x0][0x650] ;  /* 0x0001940000047ab9 */ /* 0x000fe20000000a00 */
[----:B------:R-:W-:Y:S01]  /*3d10*/  PRMT R3, RZ, 0x7610, R3 ;  /* 0x00007610ff037816 */ /* 0x000fe20000000003 */
[----:B------:R-:W-:Y:S01]  /*3d20*/  IMAD.MOV.U32 R68, RZ, RZ, -0x1 ;  /* 0xffffffffff447424 */ /* 0x000fe200078e00ff */
[----:B------:R-:W-:Y:S01]  /*3d30*/  IADD3.X R17, R17, UR41, RZ, P0, !PT ;  /* 0x0000002911117c10 */ /* 0x000fe200087fe4ff */
[----:B------:R-:W-:Y:S01]  /*3d40*/  IMAD.MOV.U32 R67, RZ, RZ, -0x1 ;  /* 0xffffffffff437424 */ /* 0x000fe200078e00ff */
[----:B------:R-:W-:-:S04]  /*3d50*/  ISETP.GE.U32.AND P0, PT, R16, UR4, PT ;  /* 0x0000000410007c0c */ /* 0x000fc8000bf06070 */
[----:B------:R-:W-:-:S13]  /*3d60*/  ISETP.GE.U32.AND.EX P0, PT, R17, UR5, PT, P0 ;  /* 0x0000000511007c0c */ /* 0x000fda000bf06100 */
[----:B------:R-:W-:Y:S05]  /*3d70*/  @P0 BRA `(.L_x_91) ;  /* 0x00000004004c0947 */ /* 0x000fea0003800000 */
[----:B0-----:R-:W0:Y:S01]  /*3d80*/  LDC.64 R10, c[0x0][0x628] ;  /* 0x00018a00ff0a7b82 */ /* 0x001e220000000a00 */
[----:B--23--:R-:W2:Y:S01]  /*3d90*/  S2R R12, SR_CTAID.X ;  /* 0x00000000000c7919 */ /* 0x00cea20000002500 */
[----:B-1--4-:R-:W-:Y:S02]  /*3da0*/  IMAD.MOV.U32 R8, RZ, RZ, R16 ;  /* 0x000000ffff087224 */ /* 0x012fe400078e0010 */
[----:B------:R-:W-:Y:S01]  /*3db0*/  IMAD.MOV.U32 R9, RZ, RZ, R17 ;  /* 0x000000ffff097224 */ /* 0x000fe200078e0011 */
[----:B------:R-:W1:Y:S03]  /*3dc0*/  S2R R20, SR_CTAID.Y ;  /* 0x0000000000147919 */ /* 0x000e660000002600 */
[----:B------:R-:W3:Y:S08]  /*3dd0*/  LDC R0, c[0x0][0x630] ;  /* 0x00018c00ff007b82 */ /* 0x000ef00000000800 */
[----:B------:R-:W4:Y:S01]  /*3de0*/  LDC.64 R14, c[0x0][0x620] ;  /* 0x00018800ff0e7b82 */ /* 0x000f220000000a00 */
[----:B0-----:R-:W-:-:S04]  /*3df0*/  ISETP.NE.U32.AND P0, PT, R10, RZ, PT ;  /* 0x000000ff0a00720c */ /* 0x001fc80003f05070 */
[----:B------:R-:W-:-:S13]  /*3e00*/  ISETP.NE.AND.EX P0, PT, R11, RZ, PT, P0 ;  /* 0x000000ff0b00720c */ /* 0x000fda0003f05300 */
[----:B-1234-:R-:W-:Y:S05]  /*3e10*/  @!P0 BRA `(.L_x_92) ;  /* 0x0000000000288947 */ /* 0x01efea0003800000 */
        /* <DEDUP_REMOVED lines=10> */
.L_x_92:
[-CC-:B------:R-:W-:Y:S01]  /*3ec0*/  SHF.R.U64 R67, R8, R0.reuse, R9.reuse ;  /* 0x0000000008437219 */ /* 0x180fe20000001209 */
[----:B------:R-:W0:Y:S01]  /*3ed0*/  LDC.64 R26, c[0x0][0x640] ;  /* 0x00019000ff1a7b82 */ /* 0x000e220000000a00 */
[----:B------:R-:W-:Y:S01]  /*3ee0*/  SHF.R.U32.HI R0, RZ, R0, R9 ;  /* 0x00000000ff007219 */ /* 0x000fe20000011609 */
[----:B------:R-:W-:Y:S01]  /*3ef0*/  ULDC UR4, c[0x0][0x150] ;  /* 0x0000540000047ab9 */ /* 0x000fe20000000800 */
[----:B------:R-:W-:Y:S02]  /*3f00*/  IADD3 R3, P0, RZ, -R67, RZ ;  /* 0x80000043ff037210 */ /* 0x000fe40007f1e0ff */
[----:B------:R-:W-:-:S03]  /*3f10*/  I2FP.F32.U32 R7, R12 ;  /* 0x0000000c00077245 */ /* 0x000fc60000201000 */
[----:B------:R-:W1:Y:S01]  /*3f20*/  LDC R6, c[0x0][0x618] ;  /* 0x00018600ff067b82 */ /* 0x000e620000000800 */
[----:B------:R-:W-:Y:S02]  /*3f30*/  IMAD.X R5, RZ, RZ, ~R0, P0 ;  /* 0x000000ffff057224 */ /* 0x000fe400000e0e00 */
[----:B------:R-:W-:Y:S01]  /*3f40*/  FMUL R7, R7, UR4 ;  /* 0x0000000407077c20 */ /* 0x000fe20008400000 */
[----:B------:R-:W-:Y:S01]  /*3f50*/  ULDC UR4, c[0x0][0x154] ;  /* 0x0000550000047ab9 */ /* 0x000fe20000000800 */
[-C--:B------:R-:W-:Y:S02]  /*3f60*/  IMAD R0, R5, R14.reuse, RZ ;  /* 0x0000000e05007224 */ /* 0x080fe400078e02ff */
[C---:B------:R-:W-:Y:S01]  /*3f70*/  IMAD.WIDE.U32 R4, R3.reuse, R14, R16 ;  /* 0x0000000e03047225 */ /* 0x040fe200078e0010 */
[----:B------:R-:W2:Y:S01]  /*3f80*/  LDC R8, c[0x0][0x608] ;  /* 0x00018200ff087b82 */ /* 0x000ea20000000800 */
[----:B------:R-:W3:Y:S02]  /*3f90*/  F2I.U32.TRUNC.NTZ R7, R7 ;  /* 0x0000000700077305 */ /* 0x000ee4000020f000 */
[----:B------:R-:W-:Y:S01]  /*3fa0*/  IMAD R3, R3, R15, R0 ;  /* 0x0000000f03037224 */ /* 0x000fe200078e0200 */
[----:B------:R-:W-:-:S03]  /*3fb0*/  I2FP.F32.U32 R0, R20 ;  /* 0x0000001400007245 */ /* 0x000fc60000201000 */
[----:B------:R-:W-:Y:S01]  /*3fc0*/  IMAD.IADD R3, R5, 0x1, R3 ;  /* 0x0000000105037824 */ /* 0x000fe200078e0203 */
[----:B------:R-:W4:Y:S01]  /*3fd0*/  LDC R11, c[0x0][0x658] ;  /* 0x00019600ff0b7b82 */ /* 0x000f220000000800 */
[----:B0-----:R-:W-:-:S04]  /*3fe0*/  ISETP.NE.U32.AND P0, PT, R26, RZ, PT ;  /* 0x000000ff1a00720c */ /* 0x001fc80003f05070 */
[----:B------:R-:W-:-:S03]  /*3ff0*/  ISETP.NE.AND.EX P0, PT, R27, RZ, PT, P0 ;  /* 0x000000ff1b00720c */ /* 0x000fc60003f05300 */
[----:B------:R-:W0:Y:S01]  /*4000*/  LDC R9, c[0x0][0x144] ;  /* 0x00005100ff097b82 */ /* 0x000e220000000800 */
[-C--:B-1----:R-:W-:Y:S01]  /*4010*/  SHF.R.U64 R10, R4, R6.reuse, R3 ;  /* 0x00000006040a7219 */ /* 0x082fe20000001203 */
[----:B---3--:R-:W-:Y:S01]  /*4020*/  IMAD.MOV R7, RZ, RZ, -R7 ;  /* 0x000000ffff077224 */ /* 0x008fe200078e0a07 */
[----:B------:R-:W-:Y:S01]  /*4030*/  SHF.R.U32.HI R3, RZ, R6, R3 ;  /* 0x00000006ff037219 */ /* 0x000fe20000011603 */
[----:B------:R-:W-:-:S04]  /*4040*/  FMUL R6, R0, UR4 ;  /* 0x0000000400067c20 */ /* 0x000fc80008400000 */
[----:B------:R-:W1:Y:S01]  /*4050*/  LDC R21, c[0x0][0x148] ;  /* 0x00005200ff157b82 */ /* 0x000e620000000800 */
[----:B------:R3:W0:Y:S01]  /*4060*/  F2I.U32.TRUNC.NTZ R14, R6 ;  /* 0x00000006000e7305 */ /* 0x000622000020f000 */
[-CC-:B--2---:R-:W-:Y:S02]  /*4070*/  SHF.R.U64 R13, R10, R8.reuse, R3.reuse ;  /* 0x000000080a0d7219 */ /* 0x184fe40000001203 */
[----:B------:R-:W-:-:S04]  /*4080*/  SHF.R.U32.HI R0, RZ, R8, R3 ;  /* 0x00000008ff007219 */ /* 0x000fc80000011603 */
[----:B------:R-:W2:Y:S01]  /*4090*/  LDC R24, c[0x0][0x648] ;  /* 0x00019200ff187b82 */ /* 0x000ea20000000800 */
[-CC-:B----4-:R-:W-:Y:S02]  /*40a0*/  SHF.R.U64 R15, R13, R11.reuse, R0.reuse ;  /* 0x0000000b0d0f7219 */ /* 0x190fe40000001200 */
[----:B------:R-:W-:-:S03]  /*40b0*/  SHF.R.U32.HI R5, RZ, R11, R0 ;  /* 0x0000000bff057219 */ /* 0x000fc60000011600 */
[----:B------:R-:W-:Y:S02]  /*40c0*/  IMAD.MOV.U32 R4, RZ, RZ, R15 ;  /* 0x000000ffff047224 */ /* 0x000fe400078e000f */
[----:B------:R-:W4:Y:S01]  /*40d0*/  LDC R28, c[0x0][0x638] ;  /* 0x00018e00ff1c7b82 */ /* 0x000f220000000800 */
[----:B0-----:R-:W-:-:S07]  /*40e0*/  IMAD R25, R9, R7, R12 ;  /* 0x0000000709197224 */ /* 0x001fce00078e020c */
[----:B------:R-:W0:Y:S08]  /*40f0*/  LDC R29, c[0x0][0x610] ;  /* 0x00018400ff1d7b82 */ /* 0x000e300000000800 */
[----:B------:R-:W0:Y:S01]  /*4100*/  LDC R30, c[0x0][0x600] ;  /* 0x00018000ff1e7b82 */ /* 0x000e220000000800 */
[----:B-123--:R-:W-:Y:S05]  /*4110*/  @!P0 BRA `(.L_x_93) ;  /* 0x0000000000288947 */ /* 0x00efea0003800000 */
        /* <DEDUP_REMOVED lines=10> */
.L_x_93:
[----:B------:R-:W-:Y:S01]  /*41c0*/  ISETP.NE.AND P0, PT, R2, 0x1, PT ;  /* 0x000000010200780c */ /* 0x000fe20003f05270 */
[----:B------:R-:W-:Y:S01]  /*41d0*/  IMAD.MOV R14, RZ, RZ, -R14 ;  /* 0x000000ffff0e7224 */ /* 0x000fe200078e0a0e */
[----:B------:R-:W-:Y:S02]  /*41e0*/  SHF.R.U64 R3, R4, R24, R5 ;  /* 0x0000001804037219 */ /* 0x000fe40000001205 */
[----:B------:R-:W-:Y:S02]  /*41f0*/  LOP3.LUT R0, R13, R64, RZ, 0xc0, !PT ;  /* 0x000000400d007212 */ /* 0x000fe400078ec0ff */
[----:B------:R-:W-:Y:S01]  /*4200*/  LOP3.LUT R10, R10, R63, RZ, 0xc0, !PT ;  /* 0x0000003f0a0a7212 */ /* 0x000fe200078ec0ff */
[----:B------:R-:W-:Y:S02]  /*4210*/  IMAD.MOV R4, RZ, RZ, -R3 ;  /* 0x000000ffff047224 */ /* 0x000fe400078e0a03 */
[----:B------:R-:W-:Y:S02]  /*4220*/  IMAD R0, R59, R3, R0 ;  /* 0x000000033b007224 */ /* 0x000fe400078e0200 */
[----:B----4-:R-:W-:-:S02]  /*4230*/  IMAD R3, R4, R28, R15 ;  /* 0x0000001c04037224 */ /* 0x010fc400078e020f */
[----:B------:R-:W-:Y:S02]  /*4240*/  @P0 IMAD R25, R21, R14, R20 ;  /* 0x0000000e15190224 */ /* 0x000fe400078e0214 */
[----:B0-----:R-:W-:Y:S02]  /*4250*/  IMAD R5, R3, R30, R10 ;  /* 0x0000001e03057224 */ /* 0x001fe400078e020a */
[----:B------:R-:W-:Y:S02]  /*4260*/  IMAD R0, R0, R29, R25 ;  /* 0x0000001d00007224 */ /* 0x000fe400078e0219 */
[----:B------:R-:W-:-:S03]  /*4270*/  IMAD.MOV.U32 R4, RZ, RZ, 0x1 ;  /* 0x00000001ff047424 */ /* 0x000fc600078e00ff */
[----:B------:R-:W-:Y:S02]  /*4280*/  SEL R68, R5, R0, !P0 ;  /* 0x0000000005447207 */ /* 0x000fe40004000000 */
[----:B------:R-:W-:Y:S02]  /*4290*/  PRMT R3, R4, 0x7610, R3 ;  /* 0x0000761004037816 */ /* 0x000fe40000000003 */
[----:B------:R-:W-:-:S07]  /*42a0*/  SEL R0, R0, R5, !P0 ;  /* 0x0000000500007207 */ /* 0x000fce0004000000 */
.L_x_91:
[----:B------:R-:W-:Y:S01]  /*42b0*/  UIADD3 UR42, UR43, UR42, URZ ;  /* 0x0000002a2b2a7290 */ /* 0x000fe2000fffe03f */
[----:B------:R-:W-:Y:S01]  /*42c0*/  LOP3.LUT P0, RZ, R3, 0xff, RZ, 0xc0, !PT ;  /* 0x000000ff03ff7812 */ /* 0x000fe2000780c0ff */
[----:B------:R-:W-:Y:S02]  /*42d0*/  IMAD.MOV.U32 R69, RZ, RZ, R0 ;  /* 0x000000ffff457224 */ /* 0x000fe400078e0000 */
[----:B------:R-:W-:Y:S02]  /*42e0*/  USHF.R.U32.HI UR4, URZ, 0x2, UR42 ;  /* 0x000000023f047899 */ /* 0x000fe4000801162a */
[----:B------:R-:W-:Y:S02]  /*42f0*/  UISETP.GT.U32.AND UP1, UPT, UR42, 0x3, UPT ;  /* 0x000000032a00788c */ /* 0x000fe4000bf24070 */
[----:B------:R-:W-:Y:S02]  /*4300*/  ULOP3.LUT UR4, UR4, 0x1, URZ, 0xc0, !UPT ;  /* 0x0000000104047892 */ /* 0x000fe4000f8ec03f */
[----:B------:R-:W-:-:S02]  /*4310*/  UISETP.LT.U32.AND UP1, UPT, UR43, 0x4, UP1 ;  /* 0x000000042b00788c */ /* 0x000fc40008f21070 */
[----:B------:R-:W-:Y:S02]  /*4320*/  UISETP.NE.U32.AND UP0, UPT, UR4, 0x1, UPT ;  /* 0x000000010400788c */ /* 0x000fe4000bf05070 */
[----:B------:R-:W-:Y:S02]  /*4330*/  USEL UR5, URZ, 0x1, !UP1 ;  /* 0x000000013f057887 */ /* 0x000fe4000c800000 */
[----:B------:R-:W-:Y:S02]  /*4340*/  UISETP.GT.U32.AND UP0, UPT, UR43, 0x3, !UP0 ;  /* 0x000000032b00788c */ /* 0x000fe4000c704070 */
[----:B------:R-:W-:Y:S02]  /*4350*/  ULOP3.LUT UR42, UR42, 0x3, URZ, 0xc0, !UPT ;  /* 0x000000032a2a7892 */ /* 0x000fe4000f8ec03f */
[----:B------:R-:W-:-:S04]  /*4360*/  USEL UR4, URZ, 0x1, !UP0 ;  /* 0x000000013f047887 */ /* 0x000fc8000c000000 */
[----:B------:R-:W-:Y:S01]  /*4370*/  ULOP3.LUT UR40, UR4, UR40, UR5, 0x96, !UPT ;  /* 0x0000002804287292 */ /* 0x000fe2000f8e9605 */
[----:B------:R-:W-:Y:S11]  /*4380*/  @P0 BRA `(.L_x_94) ;  /* 0xffffffcc008c0947 */ /* 0x000ff6000383ffff */
[----:B------:R-:W-:Y:S05]  /*4390*/  EXIT ;  /* 0x000000000000794d */ /* 0x000fea0003800000 */
.L_x_3:
        /* <DEDUP_REMOVED lines=26> */
.L_x_96:
[--C-:B------:R-:W-:Y:S01]  /*4540*/  SHF.R.U64 R14, R12, R20, R13.reuse ;  /* 0x000000140c0e7219 */ /* 0x100fe2000000120d */
[----:B------:R-:W0:Y:S01]  /*4550*/  LDC R24, c[0x0][0x618] ;  /* 0x00018600ff187b82 */ /* 0x000e220000000800 */
[----:B------:R-:W-:Y:S01]  /*4560*/  I2FP.F32.U32 R8, R6 ;  /* 0x0000000600087245 */ /* 0x000fe20000201000 */
[----:B------:R-:W-:Y:S01]  /*4570*/  ULDC UR4, c[0x0][0x150] ;  /* 0x0000540000047ab9 */ /* 0x000fe20000000800 */
[----:B------:R-:W-:Y:S02]  /*4580*/  SHF.R.U32.HI R7, RZ, R20, R13 ;  /* 0x00000014ff077219 */ /* 0x000fe4000001160d */
[----:B------:R-:W-:Y:S01]  /*4590*/  IADD3 R11, P0, RZ, -R14, RZ ;  /* 0x8000000eff0b7210 */ /* 0x000fe20007f1e0ff */
[----:B------:R-:W-:Y:S01]  /*45a0*/  FMUL R13, R8, UR4 ;  /* 0x00000004080d7c20 */ /* 0x000fe20008400000 */
[----:B------:R-:W-:Y:S01]  /*45b0*/  ULDC UR4, c[0x0][0x154] ;  /* 0x0000550000047ab9 */ /* 0x000fe20000000800 */
[----:B------:R-:W1:Y:S02]  /*45c0*/  LDC.64 R26, c[0x0][0x640] ;  /* 0x00019000ff1a7b82 */ /* 0x000e640000000a00 */
[----:B------:R-:W-:-:S02]  /*45d0*/  IMAD.X R7, RZ, RZ, ~R7, P0 ;  /* 0x000000ffff077224 */ /* 0x000fc400000e0e07 */
[----:B------:R-:W2:Y:S01]  /*45e0*/  F2I.U32.TRUNC.NTZ R13, R13 ;  /* 0x0000000d000d7305 */ /* 0x000ea2000020f000 */
[----:B------:R-:W-:-:S03]  /*45f0*/  IMAD.WIDE.U32 R8, R11, R22, R16 ;  /* 0x000000160b087225 */ /* 0x000fc600078e0010 */
[----:B------:R-:W3:Y:S01]  /*4600*/  LDC R15, c[0x0][0x144] ;  /* 0x00005100ff0f7b82 */ /* 0x000ee20000000800 */
[----:B------:R-:W-:-:S04]  /*4610*/  IMAD R10, R7, R22, RZ ;  /* 0x00000016070a7224 */ /* 0x000fc800078e02ff */
[----:B------:R-:W-:Y:S02]  /*4620*/  IMAD R7, R11, R23, R10 ;  /* 0x000000170b077224 */ /* 0x000fe400078e020a */
[----:B------:R-:W-:Y:S01]  /*4630*/  IMAD.MOV.U32 R10, RZ, RZ, -0x1 ;  /* 0xffffffffff0a7424 */ /* 0x000fe200078e00ff */
[----:B------:R-:W4:Y:S01]  /*4640*/  LDC R20, c[0x0][0x608] ;  /* 0x00018200ff147b82 */ /* 0x000f220000000800 */
[----:B------:R-:W-:Y:S01]  /*4650*/  IMAD.IADD R7, R9, 0x1, R7 ;  /* 0x0000000109077824 */ /* 0x000fe200078e0207 */
[----:B------:R-:W-:-:S04]  /*4660*/  I2FP.F32.U32 R9, R3 ;  /* 0x0000000300097245 */ /* 0x000fc80000201000 */
[-C--:B0-----:R-:W-:Y:S01]  /*4670*/  SHF.R.U64 R12, R8, R24.reuse, R7 ;  /* 0x00000018080c7219 */ /* 0x081fe20000001207 */
[----:B--2---:R-:W-:Y:S01]  /*4680*/  IMAD.MOV R8, RZ, RZ, -R13 ;  /* 0x000000ffff087224 */ /* 0x004fe200078e0a0d */
[----:B------:R-:W0:Y:S01]  /*4690*/  LDC R11, c[0x0][0x658] ;  /* 0x00019600ff0b7b82 */ /* 0x000e220000000800 */
[----:B-1----:R-:W-:Y:S01]  /*46a0*/  ISETP.NE.U32.AND P0, PT, R26, RZ, PT ;  /* 0x000000ff1a00720c */ /* 0x002fe20003f05070 */
[----:B------:R-:W-:Y:S01]  /*46b0*/  FMUL R9, R9, UR4 ;  /* 0x0000000409097c20 */ /* 0x000fe20008400000 */
[----:B------:R-:W-:Y:S02]  /*46c0*/  SHF.R.U32.HI R7, RZ, R24, R7 ;  /* 0x00000018ff077219 */ /* 0x000fe40000011607 */
[----:B------:R-:W-:-:S03]  /*46d0*/  ISETP.NE.AND.EX P0, PT, R27, RZ, PT, P0 ;  /* 0x000000ff1b00720c */ /* 0x000fc60003f05300 */
[----:B------:R-:W1:Y:S01]  /*46e0*/  LDC R22, c[0x0][0x148] ;  /* 0x00005200ff167b82 */ /* 0x000e620000000800 */
[----:B---3--:R-:W-:Y:S02]  /*46f0*/  IMAD R23, R15, R8, R6 ;  /* 0x000000080f177224 */ /* 0x008fe400078e0206 */
[----:B------:R-:W-:-:S05]  /*4700*/  IMAD.MOV.U32 R8, RZ, RZ, 0x1 ;  /* 0x00000001ff087424 */ /* 0x000fca00078e00ff */
[----:B------:R-:W2:Y:S01]  /*4710*/  LDC R21, c[0x0][0x600] ;  /* 0x00018000ff157b82 */ /* 0x000ea20000000800 */
[-CC-:B----4-:R-:W-:Y:S02]  /*4720*/  SHF.R.U64 R15, R12, R20.reuse, R7.reuse ;  /* 0x000000140c0f7219 */ /* 0x190fe40000001207 */
[----:B------:R-:W-:Y:S02]  /*4730*/  SHF.R.U32.HI R6, RZ, R20, R7 ;  /* 0x00000014ff067219 */ /* 0x000fe40000011607 */
[----:B------:R3:W4:Y:S03]  /*4740*/  F2I.U32.TRUNC.NTZ R20, R9 ;  /* 0x0000000900147305 */ /* 0x000726000020f000 */
[----:B------:R-:W1:Y:S01]  /*4750*/  LDC R25, c[0x0][0x648] ;  /* 0x00019200ff197b82 */ /* 0x000e620000000800 */
[-C--:B0-----:R-:W-:Y:S02]  /*4760*/  SHF.R.U64 R19, R15, R11.reuse, R6 ;  /* 0x0000000b0f137219 */ /* 0x081fe40000001206 */
[----:B------:R-:W-:-:S02]  /*4770*/  SHF.L.U32 R10, R10, R11, RZ ;  /* 0x0000000b0a0a7219 */ /* 0x000fc400000006ff */
[-C--:B------:R-:W-:Y:S01]  /*4780*/  SHF.R.U32.HI R7, RZ, R11.reuse, R6 ;  /* 0x0000000bff077219 */ /* 0x080fe20000011606 */
[----:B------:R-:W-:Y:S01]  /*4790*/  IMAD.MOV.U32 R6, RZ, RZ, R19 ;  /* 0x000000ffff067224 */ /* 0x000fe200078e0013 */
[----:B------:R-:W-:Y:S01]  /*47a0*/  SHF.L.U32 R24, R8, R11, RZ ;  /* 0x0000000b08187219 */ /* 0x000fe200000006ff */
[----:B------:R-:W0:Y:S01]  /*47b0*/  LDC R28, c[0x0][0x638] ;  /* 0x00018e00ff1c7b82 */ /* 0x000e220000000800 */
[----:B------:R-:W-:-:S07]  /*47c0*/  LOP3.LUT R30, RZ, R10, RZ, 0x33, !PT ;  /* 0x0000000aff1e7212 */ /* 0x000fce00078e33ff */
[----:B------:R-:W0:Y:S01]  /*47d0*/  LDC R29, c[0x0][0x610] ;  /* 0x00018400ff1d7b82 */ /* 0x000e220000000800 */
[----:B---34-:R-:W-:Y:S05]  /*47e0*/  @!P0 BRA `(.L_x_97) ;  /* 0x0000000000288947 */ /* 0x018fea0003800000 */
[----:B------:R-:W3:Y:S02]  /*47f0*/  LDC R6, c[0x0][0x64c] ;  /* 0x00019300ff067b82 */ /* 0x000ee40000000800 */
[----:B---3--:R-:W-:-:S05]  /*4800*/  IADD3 R11, P0, R19, R6, RZ ;  /* 0x00000006130b7210 */ /* 0x008fca0007f1e0ff */
        /* <DEDUP_REMOVED lines=8> */
.L_x_97:
[----:B------:R-:W-:Y:S01]  /*4890*/  ISETP.NE.AND P0, PT, R2, 0x1, PT ;  /* 0x000000010200780c */ /* 0x000fe20003f05270 */
[----:B--2---:R-:W-:Y:S01]  /*48a0*/  VIADD R9, R21, 0xffffffff ;  /* 0xffffffff15097836 */ /* 0x004fe20000000000 */
[----:B-1----:R-:W-:Y:S01]  /*48b0*/  SHF.R.U64 R7, R6, R25, R7 ;  /* 0x0000001906077219 */ /* 0x002fe20000001207 */
[----:B------:R-:W-:Y:S01]  /*48c0*/  IMAD.MOV R20, RZ, RZ, -R20 ;  /* 0x000000ffff147224 */ /* 0x000fe200078e0a14 */
[----:B------:R-:W-:Y:S02]  /*48d0*/  LOP3.LUT R6, R15, R30, RZ, 0xc0, !PT ;  /* 0x0000001e0f067212 */ /* 0x000fe400078ec0ff */
[----:B------:R-:W-:Y:S01]  /*48e0*/  LOP3.LUT R12, R12, R9, RZ, 0xc0, !PT ;  /* 0x000000090c0c7212 */ /* 0x000fe200078ec0ff */
[----:B------:R-:W-:Y:S02]  /*48f0*/  IMAD.MOV R8, RZ, RZ, -R7 ;  /* 0x000000ffff087224 */ /* 0x000fe400078e0a07 */
[----:B------:R-:W-:Y:S02]  /*4900*/  IMAD R6, R24, R7, R6 ;  /* 0x0000000718067224 */ /* 0x000fe400078e0206 */
[----:B------:R-:W-:-:S02]  /*4910*/  IMAD.MOV.U32 R9, RZ, RZ, 0x1 ;  /* 0x00000001ff097424 */ /* 0x000fc400078e00ff */
[----:B------:R-:W-:Y:S02]  /*4920*/  @P0 IMAD R23, R22, R20, R3 ;  /* 0x0000001416170224 */ /* 0x000fe400078e0203 */
[----:B0-----:R-:W-:Y:S02]  /*4930*/  IMAD R3, R8, R28, R19 ;  /* 0x0000001c08037224 */ /* 0x001fe400078e0213 */
[----:B------:R-:W-:Y:S02]  /*4940*/  IMAD R13, R6, R29, R23 ;  /* 0x0000001d060d7224 */ /* 0x000fe400078e0217 */
[----:B------:R-:W-:Y:S02]  /*4950*/  IMAD R6, R3, R21, R12 ;  /* 0x0000001503067224 */ /* 0x000fe400078e020c */
[----:B------:R-:W-:-:S03]  /*4960*/  IMAD.MOV.U32 R8, RZ, RZ, R14 ;  /* 0x000000ffff087224 */ /* 0x000fc600078e000e */
[----:B------:R-:W-:Y:S02]  /*4970*/  SEL R20, R6, R13, !P0 ;  /* 0x0000000d06147207 */ /* 0x000fe40004000000 */
[----:B------:R-:W-:-:S07]  /*4980*/  SEL R13, R13, R6, !P0 ;  /* 0x000000060d0d7207 */ /* 0x000fce0004000000 */
.L_x_95:
[----:B------:R-:W-:-:S08]  /*4990*/  NOP ;  /* 0x0000000000007918 */ /* 0x000fd00000000000 */
[----:B------:R-:W0:-:S00]  /*49a0*/  USETMAXREG.DEALLOC.CTAPOOL 0x28 ;  /* 0x00000028000079c8 */ /* 0x000e0000080e0500 */
[----:B0-----:R-:W-:-:S13]  /*49b0*/  ISETP.NE.AND P0, PT, R0, RZ, PT ;  /* 0x000000ff0000720c */ /* 0x001fda0003f05270 */
[----:B------:R-:W-:Y:S05]  /*49c0*/  @P0 EXIT ;  /* 0x000000000000094d */ /* 0x000fea0003800000 */
[----:B------:R-:W-:Y:S01]  /*49d0*/  LOP3.LUT P0, RZ, R9, 0xff, RZ, 0xc0, !PT ;  /* 0x000000ff09ff7812 */ /* 0x000fe2000780c0ff */
[----:B------:R-:W-:Y:S02]  /*49e0*/  IMAD.MOV.U32 R0, RZ, RZ, 0x1 ;  /* 0x00000001ff007424 */ /* 0x000fe400078e00ff */
[----:B------:R-:W-:-:S10]  /*49f0*/  IMAD.MOV.U32 R3, RZ, RZ, RZ ;  /* 0x000000ffff037224 */ /* 0x000fd400078e00ff */
[----:B------:R-:W-:Y:S05]  /*4a00*/  @!P0 BRA `(.L_x_98) ;  /* 0x0000000c004c8947 */ /* 0x000fea0003800000 */
[----:B------:R-:W0:Y:S01]  /*4a10*/  LDC R0, c[0x0][0x28c] ;  /* 0x0000a300ff007b82 */ /* 0x000e220000000800 */
[----:B------:R-:W-:Y:S01]  /*4a20*/  LOP3.LUT P0, RZ, R4, 0x1f, RZ, 0xc0, !PT ;  /* 0x0000001f04ff7812 */ /* 0x000fe2000780c0ff */
[----:B------:R-:W-:Y:S01]  /*4a30*/  ULDC UR5, c[0x0][0x658] ;  /* 0x0001960000057ab9 */ /* 0x000fe20000000800 */
[----:B------:R-:W-:Y:S01]  /*4a40*/  UMOV UR6, 0xffffffff ;  /* 0xffffffff00067882 */ /* 0x000fe20000000000 */
[----:B------:R-:W-:Y:S01]  /*4a50*/  BSSY B0, `(.L_x_98) ;  /* 0x00000ce000007945 */ /* 0x000fe20003800000 */
[----:B------:R-:W-:Y:S01]  /*4a60*/  USHF.L.U32 UR6, UR6, UR5, URZ ;  /* 0x0000000506067299 */ /* 0x000fe2000800063f */
[C---:B------:R-:W-:Y:S01]  /*4a70*/  ISETP.NE.AND P2, PT, R5.reuse, RZ, PT ;  /* 0x000000ff0500720c */ /* 0x040fe20003f45270 */
[----:B------:R-:W-:Y:S01]  /*4a80*/  IMAD.MOV.U32 R11, RZ, RZ, 0x1 ;  /* 0x00000001ff0b7424 */ /* 0x000fe200078e00ff */
[----:B------:R-:W-:Y:S01]  /*4a90*/  ISETP.NE.OR P0, PT, R5, RZ, !P0 ;  /* 0x000000ff0500720c */ /* 0x000fe20004705670 */
[----:B------:R-:W-:Y:S01]  /*4aa0*/  ULDC UR4, c[0x0][0x600] ;  /* 0x0001800000047ab9 */ /* 0x000fe20000000800 */
[----:B------:R-:W-:Y:S01]  /*4ab0*/  LOP3.LUT R19, R18, 0x2, RZ, 0xfc, !PT ;  /* 0x0000000212137812 */ /* 0x000fe200078efcff */
[----:B------:R-:W-:Y:S01]  /*4ac0*/  UMOV UR7, 0x1 ;  /* 0x0000000100077882 */ /* 0x000fe20000000000 */
[----:B------:R-:W-:-:S02]  /*4ad0*/  UIADD3 UR4, UR4, -0x1, URZ ;  /* 0xffffffff04047890 */ /* 0x000fc4000fffe03f */
[----:B------:R-:W-:Y:S02]  /*4ae0*/  USHF.L.U32 UR5, UR7, UR5, URZ ;  /* 0x0000000507057299 */ /* 0x000fe4000800063f */
[----:B------:R-:W-:Y:S01]  /*4af0*/  ULOP3.LUT UR13, URZ, UR6, URZ, 0x33, !UPT ;  /* 0x000000063f0d7292 */ /* 0x000fe2000f8e333f */
[----:B------:R-:W-:Y:S01]  /*4b00*/  ULDC.64 UR22, c[0x0][0x198] ;  /* 0x0000660000167ab9 */ /* 0x000fe20000000a00 */
[----:B0-----:R-:W-:-:S05]  /*4b10*/  VIADD R0, R0, 0x3f ;  /* 0x0000003f00007836 */ /* 0x001fca0000000000 */
[----:B------:R-:W-:-:S04]  /*4b20*/  SHF.R.S32.HI R3, RZ, 0x1f, R0 ;  /* 0x0000001fff037819 */ /* 0x000fc80000011400 */
[----:B------:R-:W-:Y:S01]  /*4b30*/  LEA.HI R3, R3, R0, RZ, 0x6 ;  /* 0x0000000003037211 */ /* 0x000fe200078f30ff */
[----:B------:R-:W-:-:S03]  /*4b40*/  IMAD.MOV.U32 R0, RZ, RZ, 0x1 ;  /* 0x00000001ff007424 */ /* 0x000fc600078e00ff */
[----:B------:R-:W-:Y:S01]  /*4b50*/  SHF.R.S32.HI R12, RZ, 0x6, R3 ;  /* 0x00000006ff0c7819 */ /* 0x000fe20000011403 */
[----:B------:R-:W-:-:S04]  /*4b60*/  IMAD.MOV.U32 R3, RZ, RZ, RZ ;  /* 0x000000ffff037224 */ /* 0x000fc800078e00ff */
[----:B------:R-:W-:-:S07]  /*4b70*/  VIADD R10, R12, 0x1 ;  /* 0x000000010c0a7836 */ /* 0x000fce0000000000 */
.L_x_110:
[----:B------:R-:W-:-:S03]  /*4b80*/  UMOV UR6, 0xffffffff ;  /* 0xffffffff00067882 */ /* 0x000fc60000000000 */
[----:B------:R-:W-:Y:S05]  /*4b90*/  BRA.DIV UR6, `(.L_x_99) ;  /* 0x0000000e06d47947 */ /* 0x000fea000b800000 */
[----:B------:R-:W-:-:S13]  /*4ba0*/  ELECT P6, URZ, PT ;  /* 0x00000000003f782f */ /* 0x000fda00038c0000 */
.L_x_121:
[----:B------:R-:W0:Y:S01]  /*4bb0*/  LDC R4, c[0x0][0x28c] ;  /* 0x0000a300ff047b82 */ /* 0x000e220000000800 */
[----:B------:R-:W-:Y:S01]  /*4bc0*/  BSSY B1, `(.L_x_100) ;  /* 0x0000043000017945 */ /* 0x000fe20003800000 */
[----:B0-----:R-:W-:-:S13]  /*4bd0*/  ISETP.LT.OR P6, PT, R4, 0x1, !P6 ;  /* 0x000000010400780c */ /* 0x001fda00077c1670 */
[----:B------:R-:W-:Y:S05]  /*4be0*/  @P6 BRA `(.L_x_101) ;  /* 0x0000000400006947 */ /* 0x000fea0003800000 */
[----:B------:R-:W-:Y:S02]  /*4bf0*/  IMAD.SHL.U32 R13, R13, 0x80, RZ ;  /* 0x000000800d0d7824 */ /* 0x000fe400078e00ff */
[----:B------:R-:W-:Y:S02]  /*4c00*/  IMAD.SHL.U32 R20, R20, 0x40, RZ ;  /* 0x0000004014147824 */ /* 0x000fe400078e00ff */
[----:B------:R-:W-:Y:S02]  /*4c10*/  IMAD.MOV.U32 R21, RZ, RZ, RZ ;  /* 0x000000ffff157224 */ /* 0x000fe400078e00ff */
[----:B------:R-:W-:Y:S02]  /*4c20*/  IMAD.MOV.U32 R4, RZ, RZ, R10 ;  /* 0x000000ffff047224 */ /* 0x000fe400078e000a */
[----:B------:R-:W-:Y:S02]  /*4c30*/  IMAD.MOV.U32 R5, RZ, RZ, R0 ;  /* 0x000000ffff057224 */ /* 0x000fe400078e0000 */
[----:B------:R-:W-:-:S07]  /*4c40*/  IMAD.MOV.U32 R6, RZ, RZ, R3 ;  /* 0x000000ffff067224 */ /* 0x000fce00078e0003 */
.L_x_105:
[----:B------:R-:W0:Y:S01]  /*4c50*/  S2R R14, SR_CgaCtaId ;  /* 0x00000000000e7919 */ /* 0x000e220000008800 */
[----:B------:R-:W-:Y:S01]  /*4c60*/  MOV R7, 0x400 ;  /* 0x0000040000077802 */ /* 0x000fe20000000f00 */
[----:B------:R-:W1:Y:S03]  /*4c70*/  @!P2 LDC R9, c[0x0][0x500] ;  /* 0x00014000ff09ab82 */ /* 0x000e660000000800 */
[----:B0-----:R-:W-:Y:S02]  /*4c80*/  LEA R15, R14, R7, 0x18 ;  /* 0x000000070e0f7211 */ /* 0x001fe400078ec0ff */
[----:B------:R-:W-:-:S03]  /*4c90*/  SHF.L.U32 R7, R5, 0x1f, RZ ;  /* 0x0000001f05077819 */ /* 0x000fc600000006ff */
[----:B------:R-:W-:-:S04]  /*4ca0*/  IMAD R14, R6, 0x8, R15 ;  /* 0x00000008060e7824 */ /* 0x000fc800078e020f */
[----:B------:R-:W0:Y:S02]  /*4cb0*/  SYNCS.PHASECHK.TRANS64.TRYWAIT P1, [R14+URZ+0x20], R7 ;  /* 0x000020070e0075a7 */ /* 0x000e24000802017f */
[----:B01----:R-:W-:Y:S05]  /*4cc0*/  @!P1 BRA `(.L_x_102) ;  /* 0x0000000c00a89947 */ /* 0x003fea0003800000 */
.L_x_122:
[----:B0-----:R-:W-:Y:S01]  /*4cd0*/  PRMT R7, R19, 0x9910, RZ ;  /* 0x0000991013077816 */ /* 0x001fe200000000ff */
[----:B------:R0:W-:Y:S03]  /*4ce0*/  @!P2 SYNCS.ARRIVE.TRANS64 RZ, [R14+URZ], R9 ;  /* 0x000000090effa9a7 */ /* 0x0001e6000800003f */
[----:B------:R-:W-:-:S13]  /*4cf0*/  ISETP.NE.AND P1, PT, R7, 0x2, PT ;  /* 0x000000020700780c */ /* 0x000fda0003f25270 */
[----:B0-----:R-:W-:Y:S05]  /*4d00*/  @P1 BRA `(.L_x_103) ;  /* 0x0000000000041947 */ /* 0x001fea0003800000 */
[----:B------:R-:W-:Y:S01]  /*4d10*/  BPT.TRAP 0x1 ;  /* 0x000000040000795c */ /* 0x000fe20000300000 */
.L_x_103:
[----:B------:R-:W-:Y:S05]  /*4d20*/  @P0 BRA `(.L_x_104) ;  /* 0x0000000000040947 */ /* 0x000fea0003800000 */
[----:B------:R-:W-:Y:S01]  /*4d30*/  BPT.TRAP 0x1 ;  /* 0x000000040000795c */ /* 0x000fe20000300000 */
.L_x_104:
[C-C-:B------:R-:W-:Y:S01]  /*4d40*/  IMAD R7, R6.reuse, 0x8000, R15.reuse ;  /* 0x0000800006077824 */ /* 0x140fe200078e020f */
[----:B------:R-:W-:Y:S01]  /*4d50*/  R2UR UR34, R21 ;  /* 0x00000000152272ca */ /* 0x000fe200000e0000 */
[----:B------:R-:W-:Y:S01]  /*4d60*/  IMAD R15, R6, 0x4000, R15 ;  /* 0x00004000060f7824 */ /* 0x000fe200078e020f */
[----:B------:R-:W-:Y:S01]  /*4d70*/  R2UR UR33, R14 ;  /* 0x000000000e2172ca */ /* 0x000fe200000e0000 */
[----:B------:R-:W-:Y:S01]  /*4d80*/  VIADD R4, R4, 0xffffffff ;  /* 0xffffffff04047836 */ /* 0x000fe20000000000 */
[----:B------:R-:W-:Y:S01]  /*4d90*/  R2UR UR24, R7 ;  /* 0x00000000071872ca */ /* 0x000fe200000e0000 */
[----:B------:R-:W-:Y:S01]  /*4da0*/  UIADD3 UR6, UP0, UR22, 0xf0, URZ ;  /* 0x000000f016067890 */ /* 0x000fe2000ff1e03f */
[----:B------:R-:W-:Y:S01]  /*4db0*/  R2UR UR8, R15 ;  /* 0x000000000f0872ca */ /* 0x000fe200000e0000 */
[----:B------:R-:W-:Y:S01]  /*4dc0*/  UIADD3 UR30, UP1, UR22, 0x1f0, URZ ;  /* 0x000001f0161e7890 */ /* 0x000fe2000ff3e03f */
[----:B------:R-:W-:Y:S01]  /*4dd0*/  R2UR UR36, R8 ;  /* 0x00000000082472ca */ /* 0x000fe200000e0000 */
[----:B------:R-:W-:Y:S01]  /*4de0*/  UIADD3.X UR7, URZ, UR23, URZ, UP0, !UPT ;  /* 0x000000173f077290 */ /* 0x000fe200087fe43f */
[----:B------:R-:W-:Y:S01]  /*4df0*/  R2UR UR35, R13 ;  /* 0x000000000d2372ca */ /* 0x000fe200000e0000 */
[----:B------:R-:W-:Y:S01]  /*4e00*/  UIADD3.X UR31, URZ, UR23, URZ, UP1, !UPT ;  /* 0x000000173f1f7290 */ /* 0x000fe20008ffe43f */
[----:B------:R-:W-:Y:S01]  /*4e10*/  R2UR UR19, R20 ;  /* 0x00000000141372ca */ /* 0x000fe200000e0000 */
[----:B------:R-:W-:Y:S01]  /*4e20*/  UIADD3 UR26, UR34, 0x20, URZ ;  /* 0x00000020221a7890 */ /* 0x000fe2000fffe03f */
[----:B------:R-:W-:Y:S01]  /*4e30*/  ISETP.GT.AND P3, PT, R4, 0x1, PT ;  /* 0x000000010400780c */ /* 0x000fe20003f64270 */
[----:B------:R-:W-:Y:S01]  /*4e40*/  VIADD R6, R6, 0x1 ;  /* 0x0000000106067836 */ /* 0x000fe20000000000 */
[----:B------:R-:W-:Y:S01]  /*4e50*/  UMOV UR14, 0x0 ;  /* 0x00000000000e7882 */ /* 0x000fe20000000000 */
[----:B------:R-:W-:Y:S01]  /*4e60*/  UIADD3 UR32, UR24, 0x100, URZ ;  /* 0x0000010018207890 */ /* 0x000fe2000fffe03f */
[----:B------:R-:W-:Y:S01]  /*4e70*/  VIADD R21, R21, 0x40 ;  /* 0x0000004015157836 */ /* 0x000fe20000000000 */
[----:B------:R-:W-:Y:S01]  /*4e80*/  UIADD3 UR24, UR24, 0x4100, URZ ;  /* 0x0000410018187890 */ /* 0x000fe2000fffe03f */
[----:B------:R-:W-:Y:S01]  /*4e90*/  ISETP.NE.AND P1, PT, R6, 0x4, PT ;  /* 0x000000040600780c */ /* 0x000fe20003f25270 */
[----:B------:R-:W-:-:S02]  /*4ea0*/  UIADD3 UR16, UR8, 0x20100, URZ ;  /* 0x0002010008107890 */ /* 0x000fc4000fffe03f */
[----:B------:R-:W-:Y:S01]  /*4eb0*/  UIADD3 UR8, UR8, 0x22100, URZ ;  /* 0x0002210008087890 */ /* 0x000fe2000fffe03f */
[----:B------:R-:W-:Y:S01]  /*4ec0*/  SEL R14, RZ, 0x1, P1 ;  /* 0x00000001ff0e7807 */ /* 0x000fe20000800000 */
[----:B------:R-:W-:Y:S01]  /*4ed0*/  UMOV UR15, 0x10000000 ;  /* 0x10000000000f7882 */ /* 0x000fe20000000000 */
[----:B------:R-:W-:Y:S01]  /*4ee0*/  UMOV UR25, UR33 ;  /* 0x0000002100197c82 */ /* 0x000fe20008000000 */
[----:B------:R-:W-:Y:S01]  /*4ef0*/  UMOV UR28, UR36 ;  /* 0x00000024001c7c82 */ /* 0x000fe20008000000 */
[----:B------:R-:W-:Y:S01]  /*4f00*/  UMOV UR27, UR35 ;  /* 0x00000023001b7c82 */ /* 0x000fe20008000000 */
[----:B------:R-:W-:Y:S01]  /*4f10*/  UMOV UR17, UR33 ;  /* 0x0000002100117c82 */ /* 0x000fe20008000000 */
[----:B------:R-:W-:Y:S01]  /*4f20*/  UMOV UR18, UR34 ;  /* 0x0000002200127c82 */ /* 0x000fe20008000000 */
[----:B------:R-:W-:Y:S01]  /*4f30*/  UMOV UR20, UR36 ;  /* 0x0000002400147c82 */ /* 0x000fe20008000000 */
[----:B------:R0:W-:Y:S01]  /*4f40*/  UTMALDG.3D [UR32], [UR6], desc[UR14] ;  /* 0x00000e20060075b4 */ /* 0x0001e20008011000 */
[----:B------:R-:W-:Y:S01]  /*4f50*/  UMOV UR9, UR33 ;  /* 0x0000002100097c82 */ /* 0x000fe20008000000 */
[----:B------:R-:W-:Y:S01]  /*4f60*/  UMOV UR11, UR19 ;  /* 0x00000013000b7c82 */ /* 0x000fe20008000000 */
[----:B------:R-:W-:Y:S01]  /*4f70*/  UMOV UR12, UR36 ;  /* 0x00000024000c7c82 */ /* 0x000fe20008000000 */
[----:B------:R-:W-:Y:S01]  /*4f80*/  UMOV UR10, UR26 ;  /* 0x0000001a000a7c82 */ /* 0x000fe20008000000 */
[----:B------:R-:W-:-:S02]  /*4f90*/  LOP3.LUT R5, R5, R14, RZ, 0x3c, !PT ;  /* 0x0000000e05057212 */ /* 0x000fc400078e3cff */
[----:B------:R-:W-:Y:S01]  /*4fa0*/  SEL R6, R6, RZ, P1 ;  /* 0x000000ff06067207 */ /* 0x000fe20000800000 */
[----:B------:R0:W-:Y:S01]  /*4fb0*/  UTMALDG.3D [UR24], [UR6], desc[UR14] ;  /* 0x00000e18060075b4 */ /* 0x0001e20008011000 */
[----:B------:R0:W-:Y:S01]  /*4fc0*/  UTMALDG.3D [UR16], [UR30], desc[UR14] ;  /* 0x00000e101e0075b4 */ /* 0x0001e20008011000 */
[----:B------:R0:W-:Y:S02]  /*4fd0*/  UTMALDG.3D [UR8], [UR30], desc[UR14] ;  /* 0x00000e081e0075b4 */ /* 0x0001e40008011000 */
[----:B0-----:R-:W-:Y:S05]  /*4fe0*/  @P3 BRA `(.L_x_105) ;  /* 0xfffffffc00183947 */ /* 0x001fea000383ffff */
.L_x_101:
[----:B------:R-:W-:Y:S05]  /*4ff0*/  BSYNC B1 ;  /* 0x0000000000017941 */ /* 0x000fea0003800000 */
.L_x_100:
[----:B------:R-:W-:Y:S01]  /*5000*/  LOP3.LUT P3, RZ, R11, 0xff, RZ, 0xc0, !PT ;  /* 0x000000ff0bff7812 */ /* 0x000fe2000786c0ff */
[----:B------:R-:W-:Y:S01]  /*5010*/  IMAD.IADD R3, R12, 0x1, R3 ;  /* 0x000000010c037824 */ /* 0x000fe200078e0203 */
[----:B------:R-:W-:Y:S01]  /*5020*/  IADD3 R16, P4, R16, UR38, RZ ;  /* 0x0000002610107c10 */ /* 0x000fe2000ff9e0ff */
[----:B------:R-:W-:Y:S01]  /*5030*/  ULDC.64 UR6, c[0x0][0x650] ;  /* 0x0001940000067ab9 */ /* 0x000fe20000000a00 */
[----:B------:R-:W-:Y:S01]  /*5040*/  BSSY B1, `(.L_x_106) ;  /* 0x000006c000017945 */ /* 0x000fe20003800000 */
[----:B------:R-:W-:Y:S01]  /*5050*/  IMAD.MOV.U32 R13, RZ, RZ, -0x1 ;  /* 0xffffffffff0d7424 */ /* 0x000fe200078e00ff */
[----:B------:R-:W-:Y:S01]  /*5060*/  ISETP.GT.U32.AND P1, PT, R3, 0x3, PT ;  /* 0x000000030300780c */ /* 0x000fe20003f24070 */
[----:B------:R-:W-:Y:S01]  /*5070*/  IMAD.MOV.U32 R20, RZ, RZ, -0x1 ;  /* 0xffffffffff147424 */ /* 0x000fe200078e00ff */
[----:B------:R-:W-:Y:S01]  /*5080*/  SHF.R.U32.HI R4, RZ, 0x2, R3 ;  /* 0x00000002ff047819 */ /* 0x000fe20000011603 */
[----:B------:R-:W-:Y:S01]  /*5090*/  IMAD.MOV.U32 R8, RZ, RZ, -0x1 ;  /* 0xffffffffff087424 */ /* 0x000fe200078e00ff */
[----:B------:R-:W-:-:S02]  /*50a0*/  ISETP.LT.U32.AND P1, PT, R12, 0x4, P1 ;  /* 0x000000040c00780c */ /* 0x000fc40000f21070 */
[----:B------:R-:W-:Y:S01]  /*50b0*/  IADD3.X R17, R17, UR41, RZ, P4, !PT ;  /* 0x0000002911117c10 */ /* 0x000fe2000a7fe4ff */
[----:B------:R-:W0:Y:S01]  /*50c0*/  @P3 S2R R6, SR_CgaCtaId ;  /* 0x0000000000063919 */ /* 0x000e220000008800 */
[----:B------:R-:W-:Y:S02]  /*50d0*/  @P3 MOV R5, 0x400 ;  /* 0x0000040000053802 */ /* 0x000fe40000000f00 */
[----:B------:R-:W-:Y:S02]  /*50e0*/  ISETP.GE.U32.AND P4, PT, R16, UR6, PT ;  /* 0x0000000610007c0c */ /* 0x000fe4000bf86070 */
[----:B------:R-:W-:Y:S02]  /*50f0*/  LOP3.LUT R4, R4, 0x1, RZ, 0xc0, !PT ;  /* 0x0000000104047812 */ /* 0x000fe400078ec0ff */
[----:B------:R-:W-:Y:S02]  /*5100*/  LOP3.LUT R3, R3, 0x3, RZ, 0xc0, !PT ;  /* 0x0000000303037812 */ /* 0x000fe400078ec0ff */
[----:B------:R-:W-:-:S02]  /*5110*/  PRMT R11, RZ, 0x7610, R11 ;  /* 0x00007610ff0b7816 */ /* 0x000fc4000000000b */
[----:B0-----:R-:W-:-:S04]  /*5120*/  @P3 LEA R5, R6, R5, 0x18 ;  /* 0x0000000506053211 */ /* 0x001fc800078ec0ff */
[----:B------:R0:W-:Y:S01]  /*5130*/  @P3 SYNCS.ARRIVE.TRANS64.A1T0 RZ, [R5+URZ+0x58], RZ ;  /* 0x000058ff05ff39a7 */ /* 0x0001e2000810003f */
[----:B------:R-:W-:-:S04]  /*5140*/  ISETP.NE.U32.AND P3, PT, R4, 0x1, PT ;  /* 0x000000010400780c */ /* 0x000fc80003f65070 */
[----:B------:R-:W-:Y:S02]  /*5150*/  ISETP.GT.U32.AND P3, PT, R12, 0x3, !P3 ;  /* 0x000000030c00780c */ /* 0x000fe40005f64070 */
[----:B0-----:R-:W-:Y:S02]  /*5160*/  SEL R5, RZ, 0x1, !P1 ;  /* 0x00000001ff057807 */ /* 0x001fe40004800000 */
[----:B------:R-:W-:Y:S02]  /*5170*/  ISETP.GE.U32.AND.EX P1, PT, R17, UR7, PT, P4 ;  /* 0x0000000711007c0c */ /* 0x000fe4000bf26140 */
[----:B------:R-:W-:-:S04]  /*5180*/  SEL R4, RZ, 0x1, !P3 ;  /* 0x00000001ff047807 */ /* 0x000fc80005800000 */
[----:B------:R-:W-:Y:S02]  /*5190*/  LOP3.LUT R0, R4, R0, R5, 0x96, !PT ;  /* 0x0000000004007212 */ /* 0x000fe400078e9605 */
[----:B------:R-:W-:-:S05]  /*51a0*/  PRMT R4, RZ, 0x7610, R4 ;  /* 0x00007610ff047816 */ /* 0x000fca0000000004 */
[----:B------:R-:W-:Y:S05]  /*51b0*/  @P1 BRA `(.L_x_107) ;  /* 0x0000000400501947 */ /* 0x000fea0003800000 */
[----:B------:R-:W-:Y:S01]  /*51c0*/  ULDC.64 UR6, c[0x0][0x628] ;  /* 0x00018a0000067ab9 */ /* 0x000fe20000000a00 */
[----:B------:R-:W0:Y:S01]  /*51d0*/  S2R R14, SR_CTAID.X ;  /* 0x00000000000e7919 */ /* 0x000e220000002500 */
[----:B------:R-:W-:Y:S01]  /*51e0*/  ISETP.NE.U32.AND P1, PT, RZ, UR6, PT ;  /* 0x00000006ff007c0c */ /* 0x000fe2000bf25070 */
[----:B------:R-:W-:Y:S01]  /*51f0*/  ULDC UR9, c[0x0][0x630] ;  /* 0x00018c0000097ab9 */ /* 0x000fe20000000800 */
[----:B------:R-:W-:Y:S01]  /*5200*/  IMAD.MOV.U32 R4, RZ, RZ, R16 ;  /* 0x000000ffff047224 */ /* 0x000fe200078e0010 */
[----:B------:R-:W1:Y:S01]  /*5210*/  S2R R13, SR_CTAID.Y ;  /* 0x00000000000d7919 */ /* 0x000e620000002600 */
[----:B------:R-:W-:Y:S01]  /*5220*/  ISETP.NE.AND.EX P1, PT, RZ, UR7, PT, P1 ;  /* 0x00000007ff007c0c */ /* 0x000fe2000bf25310 */
[----:B------:R-:W-:-:S12]  /*5230*/  IMAD.MOV.U32 R5, RZ, RZ, R17 ;  /* 0x000000ffff057224 */ /* 0x000fd800078e0011 */
[----:B------:R-:W-:Y:S05]  /*5240*/  @!P1 BRA `(.L_x_108) ;  /* 0x0000000000289947 */ /* 0x000fea0003800000 */
[----:B------:R-:W-:Y:S02]  /*5250*/  ULDC UR8, c[0x0][0x634] ;  /* 0x00018d0000087ab9 */ /* 0x000fe40000000800 */
[----:B------:R-:W-:-:S05]  /*5260*/  IADD3 R9, P1, R16, UR8, RZ ;  /* 0x0000000810097c10 */ /* 0x000fca000ff3e0ff */
[----:B------:R-:W-:-:S04]  /*5270*/  IMAD.X R15, RZ, RZ, R17, P1 ;  /* 0x000000ffff0f7224 */ /* 0x000fc800008e0611 */
[----:B------:R-:W-:-:S04]  /*5280*/  IMAD.WIDE.U32 R6, R15, UR6, RZ ;  /* 0x000000060f067c25 */ /* 0x000fc8000f8e00ff */
[----:B------:R-:W-:-:S04]  /*5290*/  IMAD.WIDE.U32 R6, P1, R9, UR7, R6 ;  /* 0x0000000709067c25 */ /* 0x000fc8000f820006 */
[----:B------:R-:W-:-:S04]  /*52a0*/  IMAD.WIDE.U32 R8, R9, UR6, RZ ;  /* 0x0000000609087c25 */ /* 0x000fc8000f8e00ff */
[----:B------:R-:W-:Y:S01]  /*52b0*/  IMAD.X R5, RZ, RZ, RZ, P1 ;  /* 0x000000ffff057224 */ /* 0x000fe200008e06ff */
[----:B------:R-:W-:Y:S01]  /*52c0*/  IADD3 RZ, P1, R9, R6, RZ ;  /* 0x0000000609ff7210 */ /* 0x000fe20007f3e0ff */
[----:B------:R-:W-:-:S04]  /*52d0*/  IMAD.MOV.U32 R4, RZ, RZ, R7 ;  /* 0x000000ffff047224 */ /* 0x000fc800078e0007 */
[----:B------:R-:W-:-:S08]  /*52e0*/  IMAD.WIDE.U32.X R4, R15, UR7, R4, P1 ;  /* 0x000000070f047c25 */ /* 0x000fd000088e0404 */
.L_x_108:
[--C-:B------:R-:W-:Y:S01]  /*52f0*/  SHF.R.U64 R8, R4, UR9, R5.reuse ;  /* 0x0000000904087c19 */ /* 0x100fe20008001205 */
[----:B------:R-:W-:Y:S01]  /*5300*/  ULDC.64 UR6, c[0x0][0x620] ;  /* 0x0001880000067ab9 */ /* 0x000fe20000000a00 */
[----:B------:R-:W-:Y:S01]  /*5310*/  SHF.R.U32.HI R4, RZ, UR9, R5 ;  /* 0x00000009ff047c19 */ /* 0x000fe20008011605 */
[----:B------:R-:W2:Y:S01]  /*5320*/  LDC R25, c[0x0][0x144] ;  /* 0x00005100ff197b82 */ /* 0x000ea20000000800 */
[----:B------:R-:W-:Y:S01]  /*5330*/  IADD3 R7, P1, RZ, -R8, RZ ;  /* 0x80000008ff077210 */ /* 0x000fe20007f3e0ff */
[----:B------:R-:W-:Y:S01]  /*5340*/  ULDC.64 UR10, c[0x0][0x640] ;  /* 0x00019000000a7ab9 */ /* 0x000fe20000000a00 */
[----:B0-----:R-:W-:Y:S01]  /*5350*/  I2FP.F32.U32 R9, R14 ;  /* 0x0000000e00097245 */ /* 0x001fe20000201000 */
[----:B------:R-:W-:Y:S02]  /*5360*/  ULDC UR8, c[0x0][0x608] ;  /* 0x0001820000087ab9 */ /* 0x000fe40000000800 */
[----:B------:R-:W-:Y:S01]  /*5370*/  IMAD.X R4, RZ, RZ, ~R4, P1 ;  /* 0x000000ffff047224 */ /* 0x000fe200008e0e04 */
[----:B------:R-:W-:Y:S01]  /*5380*/  ISETP.NE.U32.AND P1, PT, RZ, UR10, PT ;  /* 0x0000000aff007c0c */ /* 0x000fe2000bf25070 */
[----:B------:R-:W0:Y:S02]  /*5390*/  LDC R20, c[0x0][0x148] ;  /* 0x00005200ff147b82 */ /* 0x000e240000000800 */
[----:B------:R-:W-:Y:S01]  /*53a0*/  IMAD R6, R4, UR6, RZ ;  /* 0x0000000604067c24 */ /* 0x000fe2000f8e02ff */
[----:B------:R-:W-:Y:S01]  /*53b0*/  ISETP.NE.AND.EX P1, PT, RZ, UR11, PT, P1 ;  /* 0x0000000bff007c0c */ /* 0x000fe2000bf25310 */
[----:B------:R-:W-:Y:S01]  /*53c0*/  IMAD.WIDE.U32 R4, R7, UR6, R16 ;  /* 0x0000000607047c25 */ /* 0x000fe2000f8e0010 */
[----:B------:R-:W-:-:S03]  /*53d0*/  ULDC UR6, c[0x0][0x150] ;  /* 0x0000540000067ab9 */ /* 0x000fc60000000800 */
[----:B------:R-:W-:Y:S02]  /*53e0*/  IMAD R7, R7, UR7, R6 ;  /* 0x0000000707077c24 */ /* 0x000fe4000f8e0206 */
[----:B------:R-:W-:Y:S01]  /*53f0*/  FMUL R6, R9, UR6 ;  /* 0x0000000609067c20 */ /* 0x000fe20008400000 */
[----:B------:R-:W-:Y:S01]  /*5400*/  ULDC UR6, c[0x0][0x618] ;  /* 0x0001860000067ab9 */ /* 0x000fe20000000800 */
[----:B------:R-:W-:Y:S01]  /*5410*/  ULDC UR7, c[0x0][0x154] ;  /* 0x0000550000077ab9 */ /* 0x000fe20000000800 */
[----:B------:R-:W-:-:S03]  /*5420*/  IMAD.IADD R5, R5, 0x1, R7 ;  /* 0x0000000105057824 */ /* 0x000fc600078e0207 */
[----:B------:R-:W3:Y:S02]  /*5430*/  F2I.U32.TRUNC.NTZ R6, R6 ;  /* 0x0000000600067305 */ /* 0x000ee4000020f000 */
[----:B------:R-:W-:Y:S02]  /*5440*/  SHF.R.U64 R9, R4, UR6, R5 ;  /* 0x0000000604097c19 */ /* 0x000fe40008001205 */
[----:B-1----:R-:W-:-:S05]  /*5450*/  I2FP.F32.U32 R4, R13 ;  /* 0x0000000d00047245 */ /* 0x002fca0000201000 */
[----:B------:R-:W-:Y:S01]  /*5460*/  FMUL R22, R4, UR7 ;  /* 0x0000000704167c20 */ /* 0x000fe20008400000 */
[----:B------:R-:W-:Y:S01]  /*5470*/  SHF.R.U32.HI R4, RZ, UR6, R5 ;  /* 0x00000006ff047c19 */ /* 0x000fe20008011605 */
[----:B------:R-:W-:-:S03]  /*5480*/  ULDC UR6, c[0x0][0x658] ;  /* 0x0001960000067ab9 */ /* 0x000fc60000000800 */
[--C-:B------:R-:W-:Y:S01]  /*5490*/  SHF.R.U64 R21, R9, UR8, R4.reuse ;  /* 0x0000000809157c19 */ /* 0x100fe20008001204 */
[----:B------:R-:W1:Y:S01]  /*54a0*/  F2I.U32.TRUNC.NTZ R22, R22 ;  /* 0x0000001600167305 */ /* 0x000e62000020f000 */
[----:B------:R-:W-:Y:S01]  /*54b0*/  SHF.R.U32.HI R4, RZ, UR8, R4 ;  /* 0x00000008ff047c19 */ /* 0x000fe20008011604 */
[----:B---3--:R-:W-:-:S03]  /*54c0*/  IMAD.MOV R6, RZ, RZ, -R6 ;  /* 0x000000ffff067224 */ /* 0x008fc600078e0a06 */
[----:B------:R-:W-:Y:S01]  /*54d0*/  SHF.R.U64 R15, R21, UR6, R4 ;  /* 0x00000006150f7c19 */ /* 0x000fe20008001204 */
[----:B--2---:R-:W-:Y:S01]  /*54e0*/  IMAD R14, R25, R6, R14 ;  /* 0x00000006190e7224 */ /* 0x004fe200078e020e */
[----:B------:R-:W-:-:S03]  /*54f0*/  SHF.R.U32.HI R23, RZ, UR6, R4 ;  /* 0x00000006ff177c19 */ /* 0x000fc60008011604 */
[----:B------:R-:W-:Y:S02]  /*5500*/  IMAD.MOV.U32 R4, RZ, RZ, R15 ;  /* 0x000000ffff047224 */ /* 0x000fe400078e000f */
[----:B------:R-:W-:Y:S01]  /*5510*/  IMAD.MOV.U32 R5, RZ, RZ, R23 ;  /* 0x000000ffff057224 */ /* 0x000fe200078e0017 */
[----:B-1----:R-:W-:Y:S06]  /*5520*/  @!P1 BRA `(.L_x_109) ;  /* 0x0000000000289947 */ /* 0x002fec0003800000 */
[----:B------:R-:W-:Y:S02]  /*5530*/  ULDC UR6, c[0x0][0x64c] ;  /* 0x0001930000067ab9 */ /* 0x000fe40000000800 */
[----:B------:R-:W-:-:S05]  /*5540*/  IADD3 R5, P1, R15, UR6, RZ ;  /* 0x000000060f057c10 */ /* 0x000fca000ff3e0ff */
[----:B------:R-:W-:-:S04]  /*5550*/  IMAD.X R23, RZ, RZ, R23, P1 ;  /* 0x000000ffff177224 */ /* 0x000fc800008e0617 */
[----:B------:R-:W-:-:S04]  /*5560*/  IMAD.WIDE.U32 R6, R23, UR10, RZ ;  /* 0x0000000a17067c25 */ /* 0x000fc8000f8e00ff */
[----:B------:R-:W-:-:S04]  /*5570*/  IMAD.WIDE.U32 R6, P1, R5, UR11, R6 ;  /* 0x0000000b05067c25 */ /* 0x000fc8000f820006 */
[----:B------:R-:W-:-:S04]  /*5580*/  IMAD.WIDE.U32 R4, R5, UR10, RZ ;  /* 0x0000000a05047c25 */ /* 0x000fc8000f8e00ff */
[----:B------:R-:W-:Y:S01]  /*5590*/  IMAD.MOV.U32 R4, RZ, RZ, R7 ;  /* 0x000000ffff047224 */ /* 0x000fe200078e0007 */
[----:B------:R-:W-:Y:S01]  /*55a0*/  IADD3 RZ, P3, R5, R6, RZ ;  /* 0x0000000605ff7210 */ /* 0x000fe20007f7e0ff */
[----:B------:R-:W-:-:S04]  /*55b0*/  IMAD.X R5, RZ, RZ, RZ, P1 ;  /* 0x000000ffff057224 */ /* 0x000fc800008e06ff */
[----:B------:R-:W-:-:S08]  /*55c0*/  IMAD.WIDE.U32.X R4, R23, UR11, R4, P3 ;  /* 0x0000000b17047c25 */ /* 0x000fd000098e0404 */
.L_x_109:
[----:B------:R-:W-:Y:S01]  /*55d0*/  ISETP.NE.AND P1, PT, R2, 0x1, PT ;  /* 0x000000010200780c */ /* 0x000fe20003f25270 */
[----:B------:R-:W-:Y:S01]  /*55e0*/  ULDC UR6, c[0x0][0x648] ;  /* 0x0001920000067ab9 */ /* 0x000fe20000000800 */
[----:B------:R-:W-:Y:S01]  /*55f0*/  LOP3.LUT R21, R21, UR13, RZ, 0xc0, !PT ;  /* 0x0000000d15157c12 */ /* 0x000fe2000f8ec0ff */
[----:B------:R-:W-:Y:S01]  /*5600*/  IMAD.MOV R22, RZ, RZ, -R22 ;  /* 0x000000ffff167224 */ /* 0x000fe200078e0a16 */
[----:B------:R-:W-:Y:S01]  /*5610*/  SHF.R.U64 R4, R4, UR6, R5 ;  /* 0x0000000604047c19 */ /* 0x000fe20008001205 */
[----:B------:R-:W-:Y:S01]  /*5620*/  ULDC UR6, c[0x0][0x638] ;  /* 0x00018e0000067ab9 */ /* 0x000fe20000000800 */
[----:B------:R-:W-:Y:S01]  /*5630*/  ULDC UR7, c[0x0][0x610] ;  /* 0x0001840000077ab9 */ /* 0x000fe20000000800 */
[----:B------:R-:W-:Y:S02]  /*5640*/  IMAD.MOV.U32 R5, RZ, RZ, 0x1 ;  /* 0x00000001ff057424 */ /* 0x000fe400078e00ff */
[----:B------:R-:W-:Y:S02]  /*5650*/  IMAD.MOV R6, RZ, RZ, -R4 ;  /* 0x000000ffff067224 */ /* 0x000fe400078e0a04 */
[----:B------:R-:W-:Y:S01]  /*5660*/  IMAD R21, R4, UR5, R21 ;  /* 0x0000000504157c24 */ /* 0x000fe2000f8e0215 */
[----:B------:R-:W-:Y:S01]  /*5670*/  LOP3.LUT R4, R9, UR4, RZ, 0xc0, !PT ;  /* 0x0000000409047c12 */ /* 0x000fe2000f8ec0ff */
[----:B0-----:R-:W-:-:S02]  /*5680*/  @P1 IMAD R14, R20, R22, R13 ;  /* 0x00000016140e1224 */ /* 0x001fc400078e020d */
[----:B------:R-:W-:Y:S01]  /*5690*/  IMAD R15, R6, UR6, R15 ;  /* 0x00000006060f7c24 */ /* 0x000fe2000f8e020f */
[----:B------:R-:W-:Y:S01]  /*56a0*/  ULDC UR6, c[0x0][0x600] ;  /* 0x0001800000067ab9 */ /* 0x000fe20000000800 */
[----:B------:R-:W-:Y:S02]  /*56b0*/  IMAD R14, R21, UR7, R14 ;  /* 0x00000007150e7c24 */ /* 0x000fe4000f8e020e */
[--C-:B------:R-:W-:Y:S01]  /*56c0*/  IMAD R15, R15, UR6, R4.reuse ;  /* 0x000000060f0f7c24 */ /* 0x100fe2000f8e0204 */
[----:B------:R-:W-:-:S04]  /*56d0*/  PRMT R4, R5, 0x7610, R4 ;  /* 0x0000761005047816 */ /* 0x000fc80000000004 */
[----:B------:R-:W-:Y:S02]  /*56e0*/  SEL R20, R15, R14, !P1 ;  /* 0x0000000e0f147207 */ /* 0x000fe40004800000 */
[----:B------:R-:W-:-:S07]  /*56f0*/  SEL R13, R14, R15, !P1 ;  /* 0x0000000f0e0d7207 */ /* 0x000fce0004800000 */
.L_x_107:
[----:B------:R-:W-:Y:S05]  /*5700*/  BSYNC B1 ;  /* 0x0000000000017941 */ /* 0x000fea0003800000 */
.L_x_106:
[----:B------:R-:W-:-:S13]  /*5710*/  LOP3.LUT P1, RZ, R4, 0xff, RZ, 0xc0, !PT ;  /* 0x000000ff04ff7812 */ /* 0x000fda000782c0ff */
[----:B------:R-:W-:Y:S05]  /*5720*/  @P1 BRA `(.L_x_110) ;  /* 0xfffffff400141947 */ /* 0x000fea000383ffff */
[----:B------:R-:W-:Y:S05]  /*5730*/  BSYNC B0 ;  /* 0x0000000000007941 */ /* 0x000fea0003800000 */
.L_x_98:
[----:B------:R-:W-:-:S03]  /*5740*/  UMOV UR6, 0xffffffff ;  /* 0xffffffff00067882 */ /* 0x000fc60000000000 */
[----:B------:R-:W-:Y:S05]  /*5750*/  BRA.DIV UR6, `(.L_x_111) ;  /* 0x0000000606187947 */ /* 0x000fea000b800000 */
[----:B------:R-:W-:-:S13]  /*5760*/  ELECT P6, URZ, PT ;  /* 0x00000000003f782f */ /* 0x000fda00038c0000 */
.L_x_125:
[----:B------:R-:W-:Y:S04]  /*5770*/  BSSY B0, `(.L_x_112) ;  /* 0x000002b000007945 */ /* 0x000fe80003800000 */
[----:B------:R-:W-:Y:S05]  /*5780*/  @!P6 BRA `(.L_x_113) ;  /* 0x0000000000a4e947 */ /* 0x000fea0003800000 */
[----:B------:R-:W-:-:S04]  /*5790*/  LOP3.LUT R18, R18, 0x2, RZ, 0xfc, !PT ;  /* 0x0000000212127812 */ /* 0x000fc800078efcff */
[----:B------:R-:W-:-:S13]  /*57a0*/  ISETP.NE.AND P0, PT, R18, 0x3, PT ;  /* 0x000000031200780c */ /* 0x000fda0003f05270 */
[----:B------:R-:W-:Y:S05]  /*57b0*/  @!P0 BRA `(.L_x_114) ;  /* 0x0000000000048947 */ /* 0x000fea0003800000 */
[----:B------:R-:W-:Y:S01]  /*57c0*/  BPT.TRAP 0x1 ;  /* 0x000000040000795c */ /* 0x000fe20000300000 */
.L_x_114:
[----:B------:R-:W0:Y:S01]  /*57d0*/  S2R R5, SR_CgaCtaId ;  /* 0x0000000000057919 */ /* 0x000e220000008800 */
[----:B------:R-:W-:Y:S02]  /*57e0*/  MOV R2, 0x400 ;  /* 0x0000040000027802 */ /* 0x000fe40000000f00 */
[----:B------:R-:W-:Y:S02]  /*57f0*/  SHF.L.U32 R4, R0, 0x1f, RZ ;  /* 0x0000001f00047819 */ /* 0x000fe400000006ff */
[----:B0-----:R-:W-:-:S05]  /*5800*/  LEA R2, R5, R2, 0x18 ;  /* 0x0000000205027211 */ /* 0x001fca00078ec0ff */
[----:B------:R-:W-:-:S04]  /*5810*/  VIADD R2, R2, 0x20 ;  /* 0x0000002002027836 */ /* 0x000fc80000000000 */
[C---:B------:R-:W-:Y:S02]  /*5820*/  IMAD R7, R3.reuse, 0x8, R2 ;  /* 0x0000000803077824 */ /* 0x040fe400078e0202 */
[----:B------:R-:W-:Y:S02]  /*5830*/  VIADD R3, R3, 0x1 ;  /* 0x0000000103037836 */ /* 0x000fe40000000000 */
[----:B------:R-:W0:Y:S03]  /*5840*/  SYNCS.PHASECHK.TRANS64.TRYWAIT P0, [R7+URZ], R4 ;  /* 0x00000004070075a7 */ /* 0x000e26000800017f */
[----:B------:R-:W-:-:S04]  /*5850*/  ISETP.NE.AND P1, PT, R3, 0x4, PT ;  /* 0x000000040300780c */ /* 0x000fc80003f25270 */
[----:B------:R-:W-:Y:S02]  /*5860*/  SEL R5, RZ, 0x1, P1 ;  /* 0x00000001ff057807 */ /* 0x000fe40000800000 */
[----:B------:R-:W-:Y:S02]  /*5870*/  SEL R3, R3, RZ, P1 ;  /* 0x000000ff03037207 */ /* 0x000fe40000800000 */
[----:B------:R-:W-:-:S03]  /*5880*/  LOP3.LUT R6, R0, R5, RZ, 0x3c, !PT ;  /* 0x0000000500067212 */ /* 0x000fc600078e3cff */
[----:B------:R-:W-:Y:S01]  /*5890*/  IMAD R8, R3, 0x8, R2 ;  /* 0x0000000803087824 */ /* 0x000fe200078e0202 */
[----:B------:R-:W-:Y:S01]  /*58a0*/  SHF.L.U32 R5, R6, 0x1f, RZ ;  /* 0x0000001f06057819 */ /* 0x000fe200000006ff */
[----:B0-----:R-:W-:Y:S06]  /*58b0*/  @!P0 BRA `(.L_x_115) ;  /* 0x0000000000e08947 */ /* 0x001fec0003800000 */
.L_x_126:
[----:B------:R-:W1:Y:S01]  /*58c0*/  SYNCS.PHASECHK.TRANS64.TRYWAIT P0, [R8+URZ], R5 ;  /* 0x00000005080075a7 */ /* 0x000e62000800017f */
[----:B------:R-:W-:-:S05]  /*58d0*/  VIADD R0, R3, 0x1 ;  /* 0x0000000103007836 */ /* 0x000fca0000000000 */
[----:B------:R-:W-:-:S04]  /*58e0*/  ISETP.NE.AND P1, PT, R0, 0x4, PT ;  /* 0x000000040000780c */ /* 0x000fc80003f25270 */
[----:B------:R-:W-:Y:S02]  /*58f0*/  SEL R3, RZ, 0x1, P1 ;  /* 0x00000001ff037807 */ /* 0x000fe40000800000 */
[----:B0-----:R-:W-:Y:S02]  /*5900*/  SEL R7, R0, RZ, P1 ;  /* 0x000000ff00077207 */ /* 0x001fe40000800000 */
[----:B------:R-:W-:-:S03]  /*5910*/  LOP3.LUT R9, R6, R3, RZ, 0x3c, !PT ;  /* 0x0000000306097212 */ /* 0x000fc600078e3cff */
[----:B------:R-:W-:Y:S01]  /*5920*/  IMAD R11, R7, 0x8, R2 ;  /* 0x00000008070b7824 */ /* 0x000fe200078e0202 */
[----:B------:R-:W-:Y:S01]  /*5930*/  SHF.L.U32 R6, R9, 0x1f, RZ ;  /* 0x0000001f09067819 */ /* 0x000fe200000006ff */
[----:B-1----:R-:W-:Y:S06]  /*5940*/  @!P0 BRA `(.L_x_116) ;  /* 0x0000000000d08947 */ /* 0x002fec0003800000 */
.L_x_127:
[----:B------:R-:W1:Y:S01]  /*5950*/  SYNCS.PHASECHK.TRANS64.TRYWAIT P0, [R11+URZ], R6 ;  /* 0x000000060b0075a7 */ /* 0x000e62000800017f */
[----:B------:R-:W-:-:S05]  /*5960*/  VIADD R0, R7, 0x1 ;  /* 0x0000000107007836 */ /* 0x000fca0000000000 */
[----:B------:R-:W-:-:S04]  /*5970*/  ISETP.NE.AND P1, PT, R0, 0x4, PT ;  /* 0x000000040000780c */ /* 0x000fc80003f25270 */
[----:B------:R-:W-:Y:S02]  /*5980*/  SEL R4, RZ, 0x1, P1 ;  /* 0x00000001ff047807 */ /* 0x000fe40000800000 */
[----:B------:R-:W-:Y:S02]  /*5990*/  SEL R3, R0, RZ, P1 ;  /* 0x000000ff00037207 */ /* 0x000fe40000800000 */
[----:B------:R-:W-:Y:S01]  /*59a0*/  LOP3.LUT R0, R9, R4, RZ, 0x3c, !PT ;  /* 0x0000000409007212 */ /* 0x000fe200078e3cff */
[----:B-1----:R-:W-:Y:S06]  /*59b0*/  @!P0 BRA `(.L_x_117) ;  /* 0x0000000000c88947 */ /* 0x002fec0003800000 */
.L_x_128:
[----:B------:R-:W-:Y:S01]  /*59c0*/  IMAD R3, R3, 0x8, R2 ;  /* 0x0000000803037824 */ /* 0x000fe200078e0202 */
[----:B------:R-:W-:-:S07]  /*59d0*/  SHF.L.U32 R0, R0, 0x1f, RZ ;  /* 0x0000001f00007819 */ /* 0x000fce00000006ff */
.L_x_118:
[----:B--2---:R2:W3:Y:S02]  /*59e0*/  SYNCS.PHASECHK.TRANS64.TRYWAIT P0, [R3+URZ], R0 ;  /* 0x00000000030075a7 */ /* 0x0044e4000800017f */
[----:B---3--:R-:W-:Y:S05]  /*59f0*/  @!P0 NANOSLEEP.SYNCS 0x989680 ;  /* 0x009896800000895d */ /* 0x008fea0003900000 */
[----:B------:R-:W3:Y:S02]  /*5a00*/  @!P0 SYNCS.PHASECHK.TRANS64 P0, [R3+URZ], R0 ;  /* 0x00000000030085a7 */ /* 0x000ee4000800007f */
[----:B---3--:R-:W-:Y:S05]  /*5a10*/  @!P0 BRA `(.L_x_118) ;  /* 0xfffffffc00f08947 */ /* 0x008fea000383ffff */
.L_x_113:
[----:B------:R-:W-:Y:S05]  /*5a20*/  BSYNC B0 ;  /* 0x0000000000007941 */ /* 0x000fea0003800000 */
.L_x_112:
[----:B------:R-:W-:Y:S05]  /*5a30*/  EXIT ;  /* 0x000000000000794d */ /* 0x000fea0003800000 */
.L_x_17:
[----:B-1----:R1:W2:Y:S02]  /*5a40*/  SYNCS.PHASECHK.TRANS64.TRYWAIT P1, [R3+URZ], R0 ;  /* 0x00000000030075a7 */ /* 0x0022a4000802017f */
[----:B--2---:R-:W-:Y:S05]  /*5a50*/  @!P1 NANOSLEEP.SYNCS 0x989680 ;  /* 0x009896800000995d */ /* 0x004fea0003900000 */
[----:B------:R-:W2:Y:S02]  /*5a60*/  @!P1 SYNCS.PHASECHK.TRANS64 P1, [R3+URZ], R0 ;  /* 0x00000000030095a7 */ /* 0x000ea4000802007f */
[----:B--2---:R-:W-:Y:S05]  /*5a70*/  @!P1 BRA `(.L_x_17) ;  /* 0xfffffffc00f09947 */ /* 0x004fea000383ffff */
[----:B------:R-:W-:Y:S05]  /*5a80*/  BRA `(.L_x_16) ;  /* 0xffffffb800887947 */ /* 0x000fea000383ffff */
.L_x_22:
[----:B-1----:R-:W-:-:S04]  /*5a90*/  IMAD.U32 R4, RZ, RZ, UR8 ;  /* 0x00000008ff047e24 */ /* 0x002fc8000f8e00ff */
[----:B------:R1:W2:Y:S03]  /*5aa0*/  SYNCS.PHASECHK.TRANS64.TRYWAIT P1, [R4+URZ], R3 ;  /* 0x00000003040075a7 */ /* 0x0002a6000802017f */
[----:B--2---:R-:W-:Y:S05]  /*5ab0*/  @!P1 NANOSLEEP.SYNCS 0x989680 ;  /* 0x009896800000995d */ /* 0x004fea0003900000 */
[----:B------:R-:W2:Y:S02]  /*5ac0*/  @!P1 SYNCS.PHASECHK.TRANS64 P1, [R4+URZ], R3 ;  /* 0x00000003040095a7 */ /* 0x000ea4000802007f */
[----:B--2---:R-:W-:Y:S05]  /*5ad0*/  @!P1 BRA `(.L_x_22) ;  /* 0xfffffffc00ec9947 */ /* 0x004fea000383ffff */
[----:B------:R-:W-:Y:S05]  /*5ae0*/  BRA `(.L_x_21) ;  /* 0xffffffbc00c47947 */ /* 0x000fea000383ffff */
.L_x_99:
[----:B------:R-:W-:Y:S01]  /*5af0*/  BSSY B1, `(.L_x_119) ;  /* 0x0000006000017945 */ /* 0x000fe20003800000 */
[----:B------:R-:W-:-:S07]  /*5b00*/  IMAD.MOV.U32 R15, RZ, RZ, -0x1 ;  /* 0xffffffffff0f7424 */ /* 0x000fce00078e00ff */
[----:B------:R-:W-:Y:S05]  /*5b10*/  WARPSYNC.COLLECTIVE R15, `(.L_x_120) ;  /* 0x000000000f0c7348 */ /* 0x000fea0003c00000 */
[----:B------:R-:W-:Y:S02]  /*5b20*/  ELECT P6, UR62, PT ;  /* 0x00000000003e782f */ /* 0x000fe400038c0000 */
[----:B------:R-:W-:Y:S01]  /*5b30*/  MOV R14, UR62 ;  /* 0x0000003e000e7c02 */ /* 0x000fe20008000f00 */
[----:B------:R-:W-:Y:S10]  /*5b40*/  ENDCOLLECTIVE ;  /* 0x000000000000791b */ /* 0x000ff40003800000 */
.L_x_120:
[----:B------:R-:W-:Y:S05]  /*5b50*/  BSYNC B1 ;  /* 0x0000000000017941 */ /* 0x000fea0003800000 */
.L_x_119:
[----:B------:R-:W-:Y:S05]  /*5b60*/  BRA `(.L_x_121) ;  /* 0xfffffff000107947 */ /* 0x000fea000383ffff */
.L_x_102:
[----:B0-----:R0:W1:Y:S02]  /*5b70*/  SYNCS.PHASECHK.TRANS64.TRYWAIT P1, [R14+URZ+0x20], R7 ;  /* 0x000020070e0075a7 */ /* 0x001064000802017f */
[----:B-1----:R-:W-:Y:S05]  /*5b80*/  @!P1 NANOSLEEP.SYNCS 0x989680 ;  /* 0x009896800000995d */ /* 0x002fea0003900000 */
[----:B------:R-:W1:Y:S02]  /*5b90*/  @!P1 SYNCS.PHASECHK.TRANS64 P1, [R14+URZ+0x20], R7 ;  /* 0x000020070e0095a7 */ /* 0x000e64000802007f */
[----:B-1----:R-:W-:Y:S05]  /*5ba0*/  @!P1 BRA `(.L_x_102) ;  /* 0xfffffffc00f09947 */ /* 0x002fea000383ffff */
[----:B------:R-:W-:Y:S05]  /*5bb0*/  BRA `(.L_x_122) ;  /* 0xfffffff000447947 */ /* 0x000fea000383ffff */
.L_x_111:
[----:B------:R-:W-:Y:S01]  /*5bc0*/  BSSY B0, `(.L_x_123) ;  /* 0x0000006000007945 */ /* 0x000fe20003800000 */
[----:B------:R-:W-:-:S07]  /*5bd0*/  IMAD.MOV.U32 R15, RZ, RZ, -0x1 ;  /* 0xffffffffff0f7424 */ /* 0x000fce00078e00ff */
[----:B------:R-:W-:Y:S05]  /*5be0*/  WARPSYNC.COLLECTIVE R15, `(.L_x_124) ;  /* 0x000000000f0c7348 */ /* 0x000fea0003c00000 */
[----:B------:R-:W-:Y:S02]  /*5bf0*/  ELECT P6, UR62, PT ;  /* 0x00000000003e782f */ /* 0x000fe400038c0000 */
[----:B------:R-:W-:Y:S01]  /*5c00*/  MOV R14, UR62 ;  /* 0x0000003e000e7c02 */ /* 0x000fe20008000f00 */
[----:B------:R-:W-:Y:S10]  /*5c10*/  ENDCOLLECTIVE ;  /* 0x000000000000791b */ /* 0x000ff40003800000 */
.L_x_124:
[----:B------:R-:W-:Y:S05]  /*5c20*/  BSYNC B0 ;  /* 0x0000000000007941 */ /* 0x000fea0003800000 */
.L_x_123:
[----:B------:R-:W-:Y:S05]  /*5c30*/  BRA `(.L_x_125) ;  /* 0xfffffff800cc7947 */ /* 0x000fea000383ffff */
.L_x_115:
[----:B0-----:R0:W1:Y:S02]  /*5c40*/  SYNCS.PHASECHK.TRANS64.TRYWAIT P0, [R7+URZ], R4 ;  /* 0x00000004070075a7 */ /* 0x001064000800017f */
[----:B-1----:R-:W-:Y:S05]  /*5c50*/  @!P0 NANOSLEEP.SYNCS 0x989680 ;  /* 0x009896800000895d */ /* 0x002fea0003900000 */
[----:B------:R-:W1:Y:S02]  /*5c60*/  @!P0 SYNCS.PHASECHK.TRANS64 P0, [R7+URZ], R4 ;  /* 0x00000004070085a7 */ /* 0x000e64000800007f */
[----:B-1----:R-:W-:Y:S05]  /*5c70*/  @!P0 BRA `(.L_x_115) ;  /* 0xfffffffc00f08947 */ /* 0x002fea000383ffff */
[----:B------:R-:W-:Y:S05]  /*5c80*/  BRA `(.L_x_126) ;  /* 0xfffffffc000c7947 */ /* 0x000fea000383ffff */
.L_x_116:
[----:B0-----:R0:W1:Y:S02]  /*5c90*/  SYNCS.PHASECHK.TRANS64.TRYWAIT P0, [R8+URZ], R5 ;  /* 0x00000005080075a7 */ /* 0x001064000800017f */
[----:B-1----:R-:W-:Y:S05]  /*5ca0*/  @!P0 NANOSLEEP.SYNCS 0x989680 ;  /* 0x009896800000895d */ /* 0x002fea0003900000 */
[----:B------:R-:W1:Y:S02]  /*5cb0*/  @!P0 SYNCS.PHASECHK.TRANS64 P0, [R8+URZ], R5 ;  /* 0x00000005080085a7 */ /* 0x000e64000800007f */
[----:B-1----:R-:W-:Y:S05]  /*5cc0*/  @!P0 BRA `(.L_x_116) ;  /* 0xfffffffc00f08947 */ /* 0x002fea000383ffff */
[----:B------:R-:W-:Y:S05]  /*5cd0*/  BRA `(.L_x_127) ;  /* 0xfffffffc001c7947 */ /* 0x000fea000383ffff */
.L_x_117:
[----:B-1----:R1:W2:Y:S02]  /*5ce0*/  SYNCS.PHASECHK.TRANS64.TRYWAIT P0, [R11+URZ], R6 ;  /* 0x000000060b0075a7 */ /* 0x0022a4000800017f */
[----:B--2---:R-:W-:Y:S05]  /*5cf0*/  @!P0 NANOSLEEP.SYNCS 0x989680 ;  /* 0x009896800000895d */ /* 0x004fea0003900000 */
[----:B------:R-:W2:Y:S02]  /*5d00*/  @!P0 SYNCS.PHASECHK.TRANS64 P0, [R11+URZ], R6 ;  /* 0x000000060b0085a7 */ /* 0x000ea4000800007f */
[----:B--2---:R-:W-:Y:S05]  /*5d10*/  @!P0 BRA `(.L_x_117) ;  /* 0xfffffffc00f08947 */ /* 0x004fea000383ffff */
[----:B------:R-:W-:Y:S05]  /*5d20*/  BRA `(.L_x_128) ;  /* 0xfffffffc00247947 */ /* 0x000fea000383ffff */
.L_x_129:
[----:B------:R-:W-:-:S00]  /*5d30*/  BRA `(.L_x_129) ;  /* 0xfffffffc00fc7947 */ /* 0x000fc0000383ffff */
[----:B------:R-:W-:-:S00]  /*5d40*/  NOP ;  /* 0x0000000000007918 */ /* 0x000fc00000000000 */
        /* <DEDUP_REMOVED lines=11> */
.L_x_130:


//--------------------- .nv.global.init           --------------------------
	.section	.nv.global.init,"aw",@progbits
.nv.global.init:
	.type		$str$22,@object
	.size		$str$22,($str$23 - $str$22)
$str$22:
        /*0000*/ 	.byte	0x6b, 0x5f, 0x74, 0x69, 0x6c, 0x65, 0x5f, 0x63, 0x6f, 0x75, 0x6e, 0x74, 0x20, 0x3e, 0x3d, 0x20
        /*0010*/ 	.byte	0x31, 0x00
	.type		$str$23,@object
	.size		$str$23,(__unnamed_1 - $str$23)
$str$23:
        /*0012*/ 	.byte	0x2f, 0x74, 0x6d, 0x70, 0x2f, 0x63, 0x75, 0x74, 0x6c, 0x61, 0x73, 0x73, 0x5f, 0x73, 0x77, 0x65
        /*0022*/ 	.byte	0x65, 0x70, 0x5f, 0x73, 0x72, 0x63, 0x2f, 0x69, 0x6e, 0x63, 0x6c, 0x75, 0x64, 0x65, 0x2f, 0x63
        /*0032*/ 	.byte	0x75, 0x74, 0x6c, 0x61, 0x73, 0x73, 0x2f, 0x67, 0x65, 0x6d, 0x6d, 0x2f, 0x63, 0x6f, 0x6c, 0x6c
        /*0042*/ 	.byte	0x65, 0x63, 0x74, 0x69, 0x76, 0x65, 0x2f, 0x73, 0x6d, 0x39, 0x30, 0x5f, 0x6d, 0x6d, 0x61, 0x5f
        /*0052*/ 	.byte	0x74, 0x6d, 0x61, 0x5f, 0x67, 0x6d, 0x6d, 0x61, 0x5f, 0x73, 0x73, 0x5f, 0x77, 0x61, 0x72, 0x70
        /*0062*/ 	.byte	0x73, 0x70, 0x65, 0x63, 0x69, 0x61, 0x6c, 0x69, 0x7a, 0x65, 0x64, 0x2e, 0x68, 0x70, 0x70, 0x00
	.type		__unnamed_1,@object
	.size		__unnamed_1,(.L_0 - __unnamed_1)
__unnamed_1:
        /*0072*/ 	.byte	0x76, 0x6f, 0x69, 0x64, 0x20, 0x63, 0x75, 0x74, 0x6c, 0x61, 0x73, 0x73, 0x3a, 0x3a, 0x67, 0x65
        /* <DEDUP_REMOVED lines=175> */
.L_0:


//--------------------- .nv.shared._ZN7cutlass13device_kernelINS_4gemm6kernel13GemmUniversalIN4cute5tupleIJiiiiEEENS1_10collective13CollectiveMmaINS1_34MainloopSm90TmaGmmaWarpSpecializedILi4ENS5_IJNS4_1CILi1EEESB_SB_EEENS1_35KernelTmaWarpSpecializedCooperativeEEENS5_IJNSA_ILi128EEENSA_ILi64EEESG_EEEfNS5_IJlSB_lEEEfSI_NS4_8TiledMMAINS4_8MMA_AtomIJNS4_4SM904GMMA29MMA_64x64x8_F32TF32TF32_SS_TNILNSM_7ScaleInE1ELSO_1EEEEEENS4_6LayoutINS5_IJNSA_ILi2EEESB_SB_EEENS5_IJSB_NSA_ILi0EEESU_EEEEENS5_IJNS4_10UnderscoreESX_SX_EEEEENS4_13SM90_TMA_LOADENS4_14ComposedLayoutINS4_7SwizzleILi3ELi4ELi3EEENS4_18smem_ptr_flag_bitsILi32EEENSR_INS5_IJNSA_ILi8EEENSA_ILi32EEEEEENS5_IJS17_SB_EEEEEEEvNS4_8identityES10_S1B_vS1C_EENS_8epilogue10collective6detail29Sm90TmaWarpSpecializedAdapterINS1F_15DefaultEpilogueIfSI_SI_NS1E_6thread17LinearCombinationIfLi1EffLNS1J_9ScaleType4KindE0ELNS_15FloatRoundStyleE2EfEENS1_15EpilogueDefaultEEEEEvvEEEEvNT_6ParamsE --------------------------
	.section	.nv.shared._ZN7cutlass13device_kernelINS_4gemm6kernel13GemmUniversalIN4cute5tupleIJiiiiEEENS1_10collective13CollectiveMmaINS1_34MainloopSm90TmaGmmaWarpSpecializedILi4ENS5_IJNS4_1CILi1EEESB_SB_EEENS1_35KernelTmaWarpSpecializedCooperativeEEENS5_IJNSA_ILi128EEENSA_ILi64EEESG_EEEfNS5_IJlSB_lEEEfSI_NS4_8TiledMMAINS4_8MMA_AtomIJNS4_4SM904GMMA29MMA_64x64x8_F32TF32TF32_SS_TNILNSM_7ScaleInE1ELSO_1EEEEEENS4_6LayoutINS5_IJNSA_ILi2EEESB_SB_EEENS5_IJSB_NSA_ILi0EEESU_EEEEENS5_IJNS4_10UnderscoreESX_SX_EEEEENS4_13SM90_TMA_LOADENS4_14ComposedLayoutINS4_7SwizzleILi3ELi4ELi3EEENS4_18smem_ptr_flag_bitsILi32EEENSR_INS5_IJNSA_ILi8EEENSA_ILi32EEEEEENS5_IJS17_SB_EEEEEEEvNS4_8identityES10_S1B_vS1C_EENS_8epilogue10collective6detail29Sm90TmaWarpSpecializedAdapterINS1F_15DefaultEpilogueIfSI_SI_NS1E_6thread17LinearCombinationIfLi1EffLNS1J_9ScaleType4KindE0ELNS_15FloatRoundStyleE2EfEENS1_15EpilogueDefaultEEEEEvvEEEEvNT_6ParamsE,"aw",@nobits
	.sectionflags	@""
	.align	16
	.zero		1024


//--------------------- .nv.shared.reserved.0     --------------------------
	.section	.nv.shared.reserved.0,"aw",@nobits
	.weak		__nv_reservedSMEM_offset_0_alias
	.size		__nv_reservedSMEM_offset_0_alias, 0, 0
	.other		__nv_reservedSMEM_offset_0_alias,@"STO_CUDA_RESERVED_SHARED STV_DEFAULT"
__nv_reservedSMEM_offset_0_alias:
	.zero		0


//--------------------- .nv.global                --------------------------
	.section	.nv.global,"aw",@nobits
.nv.global:
	.type		_ZN40_INTERNAL_2a245887_4_k_cu_6f0c953c_314154cute1_E,@object
	.size		_ZN40_INTERNAL_2a245887_4_k_cu_6f0c953c_314154cute1_E,(_ZN40_INTERNAL_2a245887_4_k_cu_6f0c953c_314154cuda3std3__45__cpo6cbeginE - _ZN40_INTERNAL_2a245887_4_k_cu_6f0c953c_314154cute1_E)
_ZN40_INTERNAL_2a245887_4_k_cu_6f0c953c_314154cute1_E:
	.zero		1
	.type		_ZN40_INTERNAL_2a245887_4_k_cu_6f0c953c_314154cuda3std3__45__cpo6cbeginE,@object
	.size		_ZN40_INTERNAL_2a245887_4_k_cu_6f0c953c_314154cuda3std3__45__cpo6cbeginE,(_ZN40_INTERNAL_2a245887_4_k_cu_6f0c953c_314154cuda3std3__48in_placeE - _ZN40_INTERNAL_2a245887_4_k_cu_6f0c953c_314154cuda3std3__45__cpo6cbeginE)
_ZN40_INTERNAL_2a245887_4_k_cu_6f0c953c_314154cuda3std3__45__cpo6cbeginE:
	.zero		1
	.type		_ZN40_INTERNAL_2a245887_4_k_cu_6f0c953c_314154cuda3std3__48in_placeE,@object
	.size		_ZN40_INTERNAL_2a245887_4_k_cu_6f0c953c_314154cuda3std3__48in_placeE,(_ZN40_INTERNAL_2a245887_4_k_cu_6f0c953c_314154cuda3std6ranges3__45__cpo9iter_moveE - _ZN40_INTERNAL_2a245887_4_k_cu_6f0c953c_314154cuda3std3__48in_placeE)
_ZN40_INTERNAL_2a245887_4_k_cu_6f0c953c_314154cuda3std3__48in_placeE:
	.zero		1
	.type		_ZN40_INTERNAL_2a245887_4_k_cu_6f0c953c_314154cuda3std6ranges3__45__cpo9iter_moveE,@object
	.size		_ZN40_INTERNAL_2a245887_4_k_cu_6f0c953c_314154cuda3std6ranges3__45__cpo9iter_moveE,(_ZN40_INTERNAL_2a245887_4_k_cu_6f0c953c_314154cuda3std3__45__cpo5beginE - _ZN40_INTERNAL_2a245887_4_k_cu_6f0c953c_314154cuda3std6ranges3__45__cpo9iter_moveE)
_ZN40_INTERNAL_2a245887_4_k_cu_6f0c953c_314154cuda3std6ranges3__45__cpo9iter_moveE:
	.zero		1
	.type		_ZN40_INTERNAL_2a245887_4_k_cu_6f0c953c_314154cuda3std3__45__cpo5beginE,@object
	.size		_ZN40_INTERNAL_2a245887_4_k_cu_6f0c953c_314154cuda3std3__45__cpo5beginE,(_ZN40_INTERNAL_2a245887_4_k_cu_6f0c953c_314154cuda3std3__442_GLOBAL__N__2a245887_4_k_cu_6f0c953c_314156ignoreE - _ZN40_INTERNAL_2a245887_4_k_cu_6f0c953c_314154cuda3std3__45__cpo5beginE)
_ZN40_INTERNAL_2a245887_4_k_cu_6f0c953c_314154cuda3std3__45__cpo5beginE:
	.zero		1
	.type		_ZN40_INTERNAL_2a245887_4_k_cu_6f0c953c_314154cuda3std3__442_GLOBAL__N__2a245887_4_k_cu_6f0c953c_314156ignoreE,@object
	.size		_ZN40_INTERNAL_2a245887_4_k_cu_6f0c953c_314154cuda3std3__442_GLOBAL__N__2a245887_4_k_cu_6f0c953c_314156ignoreE,(_ZN40_INTERNAL_2a245887_4_k_cu_6f0c953c_314154cute7productE - _ZN40_INTERNAL_2a245887_4_k_cu_6f0c953c_314154cuda3std3__442_GLOBAL__N__2a245887_4_k_cu_6f0c953c_314156ignoreE)
_ZN40_INTERNAL_2a245887_4_k_cu_6f0c953c_314154cuda3std3__442_GLOBAL__N__2a245887_4_k_cu_6f0c953c_314156ignoreE:
	.zero		1
	.type		_ZN40_INTERNAL_2a245887_4_k_cu_6f0c953c_314154cute7productE,@object
	.size		_ZN40_INTERNAL_2a245887_4_k_cu_6f0c953c_314154cute7productE,(_ZN40_INTERNAL_2a245887_4_k_cu_6f0c953c_314154cuda3std3__45__cpo3endE - _ZN40_INTERNAL_2a245887_4_k_cu_6f0c953c_314154cute7productE)
_ZN40_INTERNAL_2a245887_4_k_cu_6f0c953c_314154cute7productE:
	.zero		1
	.type		_ZN40_INTERNAL_2a245887_4_k_cu_6f0c953c_314154cuda3std3__45__cpo3endE,@object
	.size		_ZN40_INTERNAL_2a245887_4_k_cu_6f0c953c_314154cuda3std3__45__cpo3endE,(_ZN40_INTERNAL_2a245887_4_k_cu_6f0c953c_314154cuda3std3__419piecewise_constructE - _ZN40_INTERNAL_2a245887_4_k_cu_6f0c953c_314154cuda3std3__45__cpo3endE)
_ZN40_INTERNAL_2a245887_4_k_cu_6f0c953c_314154cuda3std3__45__cpo3endE:
	.zero		1
	.type		_ZN40_INTERNAL_2a245887_4_k_cu_6f0c953c_314154cuda3std3__419piecewise_constructE,@object
	.size		_ZN40_INTERNAL_2a245887_4_k_cu_6f0c953c_314154cuda3std3__419piecewise_constructE,(_ZN40_INTERNAL_2a245887_4_k_cu_6f0c953c_314154cuda3std3__45__cpo4cendE - _ZN40_INTERNAL_2a245887_4_k_cu_6f0c953c_314154cuda3std3__419piecewise_constructE)
_ZN40_INTERNAL_2a245887_4_k_cu_6f0c953c_314154cuda3std3__419piecewise_constructE:
	.zero		1
	.type		_ZN40_INTERNAL_2a245887_4_k_cu_6f0c953c_314154cuda3std3__45__cpo4cendE,@object
	.size		_ZN40_INTERNAL_2a245887_4_k_cu_6f0c953c_314154cuda3std3__45__cpo4cendE,(_ZN40_INTERNAL_2a245887_4_k_cu_6f0c953c_314154cuda3std6ranges3__45__cpo4swapE - _ZN40_INTERNAL_2a245887_4_k_cu_6f0c953c_314154cuda3std3__45__cpo4cendE)
_ZN40_INTERNAL_2a245887_4_k_cu_6f0c953c_314154cuda3std3__45__cpo4cendE:
	.zero		1
	.type		_ZN40_INTERNAL_2a245887_4_k_cu_6f0c953c_314154cuda3std6ranges3__45__cpo4swapE,@object
	.size		_ZN40_INTERNAL_2a245887_4_k_cu_6f0c953c_314154cuda3std6ranges3__45__cpo4swapE,(.L_8 - _ZN40_INTERNAL_2a245887_4_k_cu_6f0c953c_314154cuda3std6ranges3__45__cpo4swapE)
_ZN40_INTERNAL_2a245887_4_k_cu_6f0c953c_314154cuda3std6ranges3__45__cpo4swapE:
	.zero		1
.L_8:


//--------------------- .nv.constant0._ZN7cutlass13device_kernelINS_4gemm6kernel13GemmUniversalIN4cute5tupleIJiiiiEEENS1_10collective13CollectiveMmaINS1_34MainloopSm90TmaGmmaWarpSpecializedILi4ENS5_IJNS4_1CILi1EEESB_SB_EEENS1_35KernelTmaWarpSpecializedCooperativeEEENS5_IJNSA_ILi128EEENSA_ILi64EEESG_EEEfNS5_IJlSB_lEEEfSI_NS4_8TiledMMAINS4_8MMA_AtomIJNS4_4SM904GMMA29MMA_64x64x8_F32TF32TF32_SS_TNILNSM_7ScaleInE1ELSO_1EEEEEENS4_6LayoutINS5_IJNSA_ILi2EEESB_SB_EEENS5_IJSB_NSA_ILi0EEESU_EEEEENS5_IJNS4_10UnderscoreESX_SX_EEEEENS4_13SM90_TMA_LOADENS4_14ComposedLayoutINS4_7SwizzleILi3ELi4ELi3EEENS4_18smem_ptr_flag_bitsILi32EEENSR_INS5_IJNSA_ILi8EEENSA_ILi32EEEEEENS5_IJS17_SB_EEEEEEEvNS4_8identityES10_S1B_vS1C_EENS_8epilogue10collective6detail29Sm90TmaWarpSpecializedAdapterINS1F_15DefaultEpilogueIfSI_SI_NS1E_6thread17LinearCombinationIfLi1EffLNS1J_9ScaleType4KindE0ELNS_15FloatRoundStyleE2EfEENS1_15EpilogueDefaultEEEEEvvEEEEvNT_6ParamsE --------------------------
	.section	.nv.constant0._ZN7cutlass13device_kernelINS_4gemm6kernel13GemmUniversalIN4cute5tupleIJiiiiEEENS1_10collective13CollectiveMmaINS1_34MainloopSm90TmaGmmaWarpSpecializedILi4ENS5_IJNS4_1CILi1EEESB_SB_EEENS1_35KernelTmaWarpSpecializedCooperativeEEENS5_IJNSA_ILi128EEENSA_ILi64EEESG_EEEfNS5_IJlSB_lEEEfSI_NS4_8TiledMMAINS4_8MMA_AtomIJNS4_4SM904GMMA29MMA_64x64x8_F32TF32TF32_SS_TNILNSM_7ScaleInE1ELSO_1EEEEEENS4_6LayoutINS5_IJNSA_ILi2EEESB_SB_EEENS5_IJSB_NSA_ILi0EEESU_EEEEENS5_IJNS4_10UnderscoreESX_SX_EEEEENS4_13SM90_TMA_LOADENS4_14ComposedLayoutINS4_7SwizzleILi3ELi4ELi3EEENS4_18smem_ptr_flag_bitsILi32EEENSR_INS5_IJNSA_ILi8EEENSA_ILi32EEEEEENS5_IJS17_SB_EEEEEEEvNS4_8identityES10_S1B_vS1C_EENS_8epilogue10collective6detail29Sm90TmaWarpSpecializedAdapterINS1F_15DefaultEpilogueIfSI_SI_NS1E_6thread17LinearCombinationIfLi1EffLNS1J_9ScaleType4KindE0ELNS_15FloatRoundStyleE2EfEENS1_15EpilogueDefaultEEEEEvvEEEEvNT_6ParamsE,"a",@progbits
	.sectionflags	@""
	.align	4
.nv.constant0._ZN7cutlass13device_kernelINS_4gemm6kernel13GemmUniversalIN4cute5tupleIJiiiiEEENS1_10collective13CollectiveMmaINS1_34MainloopSm90TmaGmmaWarpSpecializedILi4ENS5_IJNS4_1CILi1EEESB_SB_EEENS1_35KernelTmaWarpSpecializedCooperativeEEENS5_IJNSA_ILi128EEENSA_ILi64EEESG_EEEfNS5_IJlSB_lEEEfSI_NS4_8TiledMMAINS4_8MMA_AtomIJNS4_4SM904GMMA29MMA_64x64x8_F32TF32TF32_SS_TNILNSM_7ScaleInE1ELSO_1EEEEEENS4_6LayoutINS5_IJNSA_ILi2EEESB_SB_EEENS5_IJSB_NSA_ILi0EEESU_EEEEENS5_IJNS4_10UnderscoreESX_SX_EEEEENS4_13SM90_TMA_LOADENS4_14ComposedLayoutINS4_7SwizzleILi3ELi4ELi3EEENS4_18smem_ptr_flag_bitsILi32EEENSR_INS5_IJNSA_ILi8EEENSA_ILi32EEEEEENS5_IJS17_SB_EEEEEEEvNS4_8identityES10_S1B_vS1C_EENS_8epilogue10collective6detail29Sm90TmaWarpSpecializedAdapterINS1F_15DefaultEpilogueIfSI_SI_NS1E_6thread17LinearCombinationIfLi1EffLNS1J_9ScaleType4KindE0ELNS_15FloatRoundStyleE2EfEENS1_15EpilogueDefaultEEEEEvvEEEEvNT_6ParamsE:
	.zero		1664


//--------------------- SYMBOLS --------------------------

	.type		.nv.reservedSmem.offset0,@object
	.size		.nv.reservedSmem.offset0,0x4
	.type		__assertfail,@function
